//
// Generated by NVIDIA NVVM Compiler
//
// Compiler Build ID: CL-36424714
// Cuda compilation tools, release 13.0, V13.0.88
// Based on NVVM 20.0.0
//

.version 9.0
.target sm_100
.address_size 64

	// .globl	_Z10batched_luPdS_S_ii
.extern .shared .align 16 .b8 shmem[];

.visible .entry _Z10batched_luPdS_S_ii(
	.param .u64 .ptr .align 1 _Z10batched_luPdS_S_ii_param_0,
	.param .u64 .ptr .align 1 _Z10batched_luPdS_S_ii_param_1,
	.param .u64 .ptr .align 1 _Z10batched_luPdS_S_ii_param_2,
	.param .u32 _Z10batched_luPdS_S_ii_param_3,
	.param .u32 _Z10batched_luPdS_S_ii_param_4
)
{
	.reg .pred 	%p<36>;
	.reg .b16 	%rs<13>;
	.reg .b32 	%r<192>;
	.reg .b64 	%rd<17>;
	.reg .b64 	%fd<149>;

	ld.param.u64 	%rd4, [_Z10batched_luPdS_S_ii_param_0];
	ld.param.u64 	%rd5, [_Z10batched_luPdS_S_ii_param_1];
	ld.param.u64 	%rd6, [_Z10batched_luPdS_S_ii_param_2];
	ld.param.u32 	%r59, [_Z10batched_luPdS_S_ii_param_3];
	ld.param.u32 	%r60, [_Z10batched_luPdS_S_ii_param_4];
	cvta.to.global.u64 	%rd1, %rd6;
	cvta.to.global.u64 	%rd2, %rd5;
	cvta.to.global.u64 	%rd3, %rd4;
	mov.u32 	%r1, %ctaid.x;
	setp.ge.s32 	%p1, %r1, %r60;
	@%p1 bra 	$L__BB0_31;
	mul.lo.s32 	%r2, %r59, %r59;
	mul.lo.s32 	%r3, %r2, %r1;
	shl.b32 	%r61, %r2, 3;
	mov.u32 	%r62, shmem;
	add.s32 	%r4, %r62, %r61;
	shl.b32 	%r5, %r2, 4;
	mov.u32 	%r191, %tid.x;
	setp.ge.u32 	%p2, %r191, %r2;
	@%p2 bra 	$L__BB0_4;
	mov.u32 	%r7, %ntid.x;
	mov.u32 	%r175, %r191;
$L__BB0_3:
	add.s32 	%r63, %r175, %r3;
	mul.wide.s32 	%rd7, %r63, 8;
	add.s64 	%rd8, %rd3, %rd7;
	ld.global.f64 	%fd25, [%rd8];
	shl.b32 	%r64, %r175, 3;
	add.s32 	%r66, %r62, %r64;
	st.shared.f64 	[%r66], %fd25;
	add.s64 	%rd9, %rd2, %rd7;
	ld.global.f64 	%fd26, [%rd9];
	add.s32 	%r67, %r4, %r64;
	st.shared.f64 	[%r67], %fd26;
	add.s64 	%rd10, %rd1, %rd7;
	ld.global.f64 	%fd27, [%rd10];
	add.s32 	%r68, %r66, %r5;
	st.shared.f64 	[%r68], %fd27;
	add.s32 	%r175, %r175, %r7;
	setp.lt.s32 	%p3, %r175, %r2;
	@%p3 bra 	$L__BB0_3;
$L__BB0_4:
	bar.sync 	0;
	setp.lt.s32 	%p4, %r59, 1;
	@%p4 bra 	$L__BB0_27;
	add.s32 	%r10, %r4, %r61;
	mov.u32 	%r11, %ntid.x;
	add.s32 	%r12, %r62, %r5;
	shl.b32 	%r13, %r59, 6;
	shl.b32 	%r14, %r59, 3;
	mov.b32 	%r176, 0;
	mov.b16 	%rs11, 0;
	mov.u16 	%rs12, %rs11;
$L__BB0_6:
	setp.ge.u32 	%p5, %r191, %r59;
	cvt.u32.u16 	%r72, %rs12;
	and.b32  	%r16, %r72, 7;
	add.s32 	%r17, %r16, -1;
	@%p5 bra 	$L__BB0_23;
	setp.ne.s32 	%p6, %r176, 0;
	mul.lo.s32 	%r18, %r176, %r59;
	mov.u32 	%r177, %r191;
	@%p6 bra 	$L__BB0_8;
	bra.uni 	$L__BB0_24;
$L__BB0_8:
	and.b32  	%r19, %r176, 2147483640;
	and.b16  	%rs3, %rs11, 1;
	neg.s32 	%r20, %r19;
	shl.b32 	%r73, %r176, 3;
	add.s32 	%r74, %r14, %r73;
	mov.u32 	%r75, shmem;
	mad.lo.s32 	%r76, %r59, %r74, %r75;
	add.s32 	%r21, %r76, 32;
	mov.u32 	%r178, %r191;
$L__BB0_9:
	setp.lt.s32 	%p7, %r178, %r176;
	@%p7 bra 	$L__BB0_22;
	setp.lt.u32 	%p8, %r176, 8;
	mov.b32 	%r183, 0;
	mov.f64 	%fd140, 0d0000000000000000;
	@%p8 bra 	$L__BB0_13;
	shl.b32 	%r78, %r178, 3;
	add.s32 	%r180, %r12, %r78;
	mov.f64 	%fd140, 0d0000000000000000;
	mov.u32 	%r179, %r21;
	mov.u32 	%r181, %r20;
$L__BB0_12:
	.pragma "nounroll";
	ld.shared.f64 	%fd31, [%r179+-32];
	ld.shared.f64 	%fd32, [%r180];
	fma.rn.f64 	%fd33, %fd31, %fd32, %fd140;
	ld.shared.f64 	%fd34, [%r179+-24];
	add.s32 	%r79, %r180, %r14;
	ld.shared.f64 	%fd35, [%r79];
	fma.rn.f64 	%fd36, %fd34, %fd35, %fd33;
	ld.shared.f64 	%fd37, [%r179+-16];
	add.s32 	%r80, %r79, %r14;
	ld.shared.f64 	%fd38, [%r80];
	fma.rn.f64 	%fd39, %fd37, %fd38, %fd36;
	ld.shared.f64 	%fd40, [%r179+-8];
	add.s32 	%r81, %r80, %r14;
	ld.shared.f64 	%fd41, [%r81];
	fma.rn.f64 	%fd42, %fd40, %fd41, %fd39;
	ld.shared.f64 	%fd43, [%r179];
	add.s32 	%r82, %r81, %r14;
	ld.shared.f64 	%fd44, [%r82];
	fma.rn.f64 	%fd45, %fd43, %fd44, %fd42;
	ld.shared.f64 	%fd46, [%r179+8];
	add.s32 	%r83, %r82, %r14;
	ld.shared.f64 	%fd47, [%r83];
	fma.rn.f64 	%fd48, %fd46, %fd47, %fd45;
	ld.shared.f64 	%fd49, [%r179+16];
	add.s32 	%r84, %r83, %r14;
	ld.shared.f64 	%fd50, [%r84];
	fma.rn.f64 	%fd51, %fd49, %fd50, %fd48;
	ld.shared.f64 	%fd52, [%r179+24];
	add.s32 	%r85, %r84, %r14;
	ld.shared.f64 	%fd53, [%r85];
	fma.rn.f64 	%fd140, %fd52, %fd53, %fd51;
	add.s32 	%r181, %r181, 8;
	add.s32 	%r180, %r180, %r13;
	add.s32 	%r179, %r179, 64;
	setp.ne.s32 	%p9, %r181, 0;
	mov.u32 	%r183, %r19;
	@%p9 bra 	$L__BB0_12;
$L__BB0_13:
	and.b32  	%r86, %r176, 7;
	setp.eq.s32 	%p10, %r86, 0;
	@%p10 bra 	$L__BB0_21;
	setp.lt.u32 	%p11, %r17, 3;
	@%p11 bra 	$L__BB0_16;
	add.s32 	%r87, %r183, %r18;
	shl.b32 	%r88, %r87, 3;
	add.s32 	%r89, %r4, %r88;
	ld.shared.f64 	%fd55, [%r89];
	mad.lo.s32 	%r90, %r183, %r59, %r178;
	shl.b32 	%r91, %r90, 3;
	add.s32 	%r92, %r10, %r91;
	ld.shared.f64 	%fd56, [%r92];
	fma.rn.f64 	%fd57, %fd55, %fd56, %fd140;
	ld.shared.f64 	%fd58, [%r89+8];
	add.s32 	%r93, %r92, %r14;
	ld.shared.f64 	%fd59, [%r93];
	fma.rn.f64 	%fd60, %fd58, %fd59, %fd57;
	ld.shared.f64 	%fd61, [%r89+16];
	add.s32 	%r94, %r93, %r14;
	ld.shared.f64 	%fd62, [%r94];
	fma.rn.f64 	%fd63, %fd61, %fd62, %fd60;
	ld.shared.f64 	%fd64, [%r89+24];
	add.s32 	%r95, %r94, %r14;
	ld.shared.f64 	%fd65, [%r95];
	fma.rn.f64 	%fd140, %fd64, %fd65, %fd63;
	add.s32 	%r183, %r183, 4;
$L__BB0_16:
	and.b32  	%r96, %r16, 3;
	setp.eq.s32 	%p12, %r96, 0;
	@%p12 bra 	$L__BB0_21;
	and.b16  	%rs9, %rs11, 3;
	setp.eq.s16 	%p13, %rs9, 1;
	@%p13 bra 	$L__BB0_19;
	add.s32 	%r97, %r183, %r18;
	shl.b32 	%r98, %r97, 3;
	add.s32 	%r99, %r4, %r98;
	ld.shared.f64 	%fd67, [%r99];
	mad.lo.s32 	%r100, %r183, %r59, %r178;
	shl.b32 	%r101, %r100, 3;
	add.s32 	%r102, %r10, %r101;
	ld.shared.f64 	%fd68, [%r102];
	fma.rn.f64 	%fd69, %fd67, %fd68, %fd140;
	ld.shared.f64 	%fd70, [%r99+8];
	add.s32 	%r103, %r102, %r14;
	ld.shared.f64 	%fd71, [%r103];
	fma.rn.f64 	%fd140, %fd70, %fd71, %fd69;
	add.s32 	%r183, %r183, 2;
$L__BB0_19:
	setp.eq.s16 	%p14, %rs3, 0;
	@%p14 bra 	$L__BB0_21;
	add.s32 	%r104, %r183, %r18;
	shl.b32 	%r105, %r104, 3;
	add.s32 	%r106, %r4, %r105;
	ld.shared.f64 	%fd72, [%r106];
	mad.lo.s32 	%r107, %r183, %r59, %r178;
	shl.b32 	%r108, %r107, 3;
	add.s32 	%r109, %r10, %r108;
	ld.shared.f64 	%fd73, [%r109];
	fma.rn.f64 	%fd140, %fd72, %fd73, %fd140;
$L__BB0_21:
	add.s32 	%r110, %r178, %r18;
	shl.b32 	%r111, %r110, 3;
	mov.u32 	%r112, shmem;
	add.s32 	%r113, %r112, %r111;
	ld.shared.f64 	%fd74, [%r113];
	sub.f64 	%fd75, %fd74, %fd140;
	add.s32 	%r114, %r113, %r5;
	st.shared.f64 	[%r114], %fd75;
$L__BB0_22:
	add.s32 	%r178, %r178, %r11;
	setp.lt.s32 	%p15, %r178, %r59;
	@%p15 bra 	$L__BB0_9;
$L__BB0_23:
	setp.ge.u32 	%p18, %r191, %r59;
	bar.sync 	0;
	@%p18 bra 	$L__BB0_54;
	bra.uni 	$L__BB0_32;
$L__BB0_24:
	setp.lt.s32 	%p16, %r177, 0;
	@%p16 bra 	$L__BB0_26;
	add.s32 	%r115, %r177, %r18;
	shl.b32 	%r116, %r115, 3;
	mov.u32 	%r117, shmem;
	add.s32 	%r118, %r117, %r116;
	ld.shared.f64 	%fd76, [%r118];
	add.s32 	%r119, %r118, %r5;
	st.shared.f64 	[%r119], %fd76;
$L__BB0_26:
	add.s32 	%r177, %r177, %r11;
	setp.lt.s32 	%p17, %r177, %r59;
	@%p17 bra 	$L__BB0_24;
	bra.uni 	$L__BB0_23;
$L__BB0_27:
	setp.ge.u32 	%p34, %r191, %r2;
	@%p34 bra 	$L__BB0_30;
	mov.u32 	%r24, %ntid.x;
	mov.u32 	%r170, shmem;
$L__BB0_29:
	shl.b32 	%r169, %r191, 3;
	add.s32 	%r171, %r170, %r169;
	ld.shared.f64 	%fd130, [%r171];
	add.s32 	%r172, %r191, %r3;
	mul.wide.s32 	%rd13, %r172, 8;
	add.s64 	%rd14, %rd3, %rd13;
	st.global.f64 	[%rd14], %fd130;
	add.s32 	%r173, %r4, %r169;
	ld.shared.f64 	%fd131, [%r173];
	add.s64 	%rd15, %rd2, %rd13;
	st.global.f64 	[%rd15], %fd131;
	add.s32 	%r174, %r171, %r5;
	ld.shared.f64 	%fd132, [%r174];
	add.s64 	%rd16, %rd1, %rd13;
	st.global.f64 	[%rd16], %fd132;
	add.s32 	%r191, %r191, %r24;
	setp.lt.s32 	%p35, %r191, %r2;
	@%p35 bra 	$L__BB0_29;
$L__BB0_30:
	bar.sync 	0;
$L__BB0_31:
	ret;
$L__BB0_32:
	setp.ne.s32 	%p19, %r176, 0;
	mad.lo.s32 	%r120, %r176, %r59, %r176;
	shl.b32 	%r121, %r120, 3;
	add.s32 	%r39, %r10, %r121;
	add.s32 	%r40, %r4, %r121;
	mov.u32 	%r185, %r191;
	@%p19 bra 	$L__BB0_33;
	bra.uni 	$L__BB0_49;
$L__BB0_33:
	and.b32  	%r41, %r176, 7;
	and.b32  	%r42, %r176, 2147483640;
	and.b32  	%r43, %r16, 3;
	and.b16  	%rs4, %rs11, 1;
	mov.u32 	%r186, %r191;
$L__BB0_34:
	setp.lt.s32 	%p20, %r186, %r176;
	@%p20 bra 	$L__BB0_48;
	setp.eq.s32 	%p21, %r176, %r186;
	@%p21 bra 	$L__BB0_55;
	setp.lt.u32 	%p22, %r176, 8;
	mul.lo.s32 	%r47, %r186, %r59;
	mov.b32 	%r189, 0;
	mov.f64 	%fd148, 0d0000000000000000;
	@%p22 bra 	$L__BB0_39;
	mov.b32 	%r187, 0;
	mov.f64 	%fd148, 0d0000000000000000;
$L__BB0_38:
	.pragma "nounroll";
	add.s32 	%r124, %r187, %r47;
	shl.b32 	%r125, %r124, 3;
	add.s32 	%r126, %r4, %r125;
	ld.shared.f64 	%fd80, [%r126];
	mad.lo.s32 	%r127, %r187, %r59, %r176;
	shl.b32 	%r128, %r127, 3;
	add.s32 	%r129, %r10, %r128;
	ld.shared.f64 	%fd81, [%r129];
	fma.rn.f64 	%fd82, %fd80, %fd81, %fd148;
	ld.shared.f64 	%fd83, [%r126+8];
	add.s32 	%r130, %r129, %r14;
	ld.shared.f64 	%fd84, [%r130];
	fma.rn.f64 	%fd85, %fd83, %fd84, %fd82;
	ld.shared.f64 	%fd86, [%r126+16];
	add.s32 	%r131, %r130, %r14;
	ld.shared.f64 	%fd87, [%r131];
	fma.rn.f64 	%fd88, %fd86, %fd87, %fd85;
	ld.shared.f64 	%fd89, [%r126+24];
	add.s32 	%r132, %r131, %r14;
	ld.shared.f64 	%fd90, [%r132];
	fma.rn.f64 	%fd91, %fd89, %fd90, %fd88;
	ld.shared.f64 	%fd92, [%r126+32];
	add.s32 	%r133, %r132, %r14;
	ld.shared.f64 	%fd93, [%r133];
	fma.rn.f64 	%fd94, %fd92, %fd93, %fd91;
	ld.shared.f64 	%fd95, [%r126+40];
	add.s32 	%r134, %r133, %r14;
	ld.shared.f64 	%fd96, [%r134];
	fma.rn.f64 	%fd97, %fd95, %fd96, %fd94;
	ld.shared.f64 	%fd98, [%r126+48];
	add.s32 	%r135, %r134, %r14;
	ld.shared.f64 	%fd99, [%r135];
	fma.rn.f64 	%fd100, %fd98, %fd99, %fd97;
	ld.shared.f64 	%fd101, [%r126+56];
	add.s32 	%r136, %r135, %r14;
	ld.shared.f64 	%fd102, [%r136];
	fma.rn.f64 	%fd148, %fd101, %fd102, %fd100;
	add.s32 	%r187, %r187, 8;
	setp.ne.s32 	%p23, %r187, %r42;
	mov.u32 	%r189, %r42;
	@%p23 bra 	$L__BB0_38;
$L__BB0_39:
	setp.eq.s32 	%p24, %r41, 0;
	@%p24 bra 	$L__BB0_47;
	setp.lt.u32 	%p25, %r17, 3;
	@%p25 bra 	$L__BB0_42;
	add.s32 	%r137, %r189, %r47;
	shl.b32 	%r138, %r137, 3;
	add.s32 	%r139, %r4, %r138;
	ld.shared.f64 	%fd104, [%r139];
	mad.lo.s32 	%r140, %r189, %r59, %r176;
	shl.b32 	%r141, %r140, 3;
	add.s32 	%r142, %r10, %r141;
	ld.shared.f64 	%fd105, [%r142];
	fma.rn.f64 	%fd106, %fd104, %fd105, %fd148;
	ld.shared.f64 	%fd107, [%r139+8];
	add.s32 	%r143, %r142, %r14;
	ld.shared.f64 	%fd108, [%r143];
	fma.rn.f64 	%fd109, %fd107, %fd108, %fd106;
	ld.shared.f64 	%fd110, [%r139+16];
	add.s32 	%r144, %r143, %r14;
	ld.shared.f64 	%fd111, [%r144];
	fma.rn.f64 	%fd112, %fd110, %fd111, %fd109;
	ld.shared.f64 	%fd113, [%r139+24];
	add.s32 	%r145, %r144, %r14;
	ld.shared.f64 	%fd114, [%r145];
	fma.rn.f64 	%fd148, %fd113, %fd114, %fd112;
	add.s32 	%r189, %r189, 4;
$L__BB0_42:
	setp.eq.s32 	%p26, %r43, 0;
	@%p26 bra 	$L__BB0_47;
	and.b16  	%rs10, %rs11, 3;
	setp.eq.s16 	%p27, %rs10, 1;
	@%p27 bra 	$L__BB0_45;
	add.s32 	%r146, %r189, %r47;
	shl.b32 	%r147, %r146, 3;
	add.s32 	%r148, %r4, %r147;
	ld.shared.f64 	%fd116, [%r148];
	mad.lo.s32 	%r149, %r189, %r59, %r176;
	shl.b32 	%r150, %r149, 3;
	add.s32 	%r151, %r10, %r150;
	ld.shared.f64 	%fd117, [%r151];
	fma.rn.f64 	%fd118, %fd116, %fd117, %fd148;
	ld.shared.f64 	%fd119, [%r148+8];
	add.s32 	%r152, %r151, %r14;
	ld.shared.f64 	%fd120, [%r152];
	fma.rn.f64 	%fd148, %fd119, %fd120, %fd118;
	add.s32 	%r189, %r189, 2;
$L__BB0_45:
	setp.eq.s16 	%p28, %rs4, 0;
	@%p28 bra 	$L__BB0_47;
	add.s32 	%r153, %r189, %r47;
	shl.b32 	%r154, %r153, 3;
	add.s32 	%r155, %r4, %r154;
	ld.shared.f64 	%fd121, [%r155];
	mad.lo.s32 	%r156, %r189, %r59, %r176;
	shl.b32 	%r157, %r156, 3;
	add.s32 	%r158, %r10, %r157;
	ld.shared.f64 	%fd122, [%r158];
	fma.rn.f64 	%fd148, %fd121, %fd122, %fd148;
$L__BB0_47:
	add.s32 	%r159, %r47, %r176;
	shl.b32 	%r160, %r159, 3;
	mov.u32 	%r161, shmem;
	add.s32 	%r162, %r161, %r160;
	ld.shared.f64 	%fd123, [%r162];
	sub.f64 	%fd124, %fd123, %fd148;
	ld.shared.f64 	%fd125, [%r39];
	div.rn.f64 	%fd126, %fd124, %fd125;
	add.s32 	%r163, %r4, %r160;
	st.shared.f64 	[%r163], %fd126;
$L__BB0_48:
	add.s32 	%r186, %r186, %r11;
	setp.lt.s32 	%p29, %r186, %r59;
	@%p29 bra 	$L__BB0_34;
	bra.uni 	$L__BB0_54;
$L__BB0_49:
	setp.lt.s32 	%p30, %r185, 0;
	@%p30 bra 	$L__BB0_53;
	setp.eq.s32 	%p31, %r185, 0;
	@%p31 bra 	$L__BB0_52;
	mul.lo.s32 	%r164, %r185, %r59;
	shl.b32 	%r165, %r164, 3;
	mov.u32 	%r166, shmem;
	add.s32 	%r167, %r166, %r165;
	ld.shared.f64 	%fd127, [%r167];
	ld.shared.f64 	%fd128, [%r39];
	div.rn.f64 	%fd129, %fd127, %fd128;
	add.s32 	%r168, %r4, %r165;
	st.shared.f64 	[%r168], %fd129;
	bra.uni 	$L__BB0_53;
$L__BB0_52:
	mov.b64 	%rd12, 4607182418800017408;
	st.shared.u64 	[%r40], %rd12;
$L__BB0_53:
	add.s32 	%r185, %r185, %r11;
	setp.lt.s32 	%p32, %r185, %r59;
	@%p32 bra 	$L__BB0_49;
$L__BB0_54:
	bar.sync 	0;
	add.s32 	%r176, %r176, 1;
	setp.eq.s32 	%p33, %r176, %r59;
	add.s16 	%rs12, %rs12, 1;
	add.s16 	%rs11, %rs11, 1;
	@%p33 bra 	$L__BB0_27;
	bra.uni 	$L__BB0_6;
$L__BB0_55:
	mov.b64 	%rd11, 4607182418800017408;
	st.shared.u64 	[%r40], %rd11;
	bra.uni 	$L__BB0_48;

}


// ===== COMPILED SASS (sm_100) =====

	.target	sm_100

	.elftype	@"ET_EXEC"


//--------------------- .note.nv.tkinfo           --------------------------
	.section	.note.nv.tkinfo,"",@"SHT_NOTE"
	.sectionflags	@"SHF_NOTE_NV_TKINFO"
	.tkinfo
        /*0018*/ 	.word	0x00000002
        /*0030*/ 	.string	""
        /*0030*/ 	.string	"ptxas"
        /*0030*/ 	.string	"Cuda compilation tools, release 13.0, V13.0.88"
        /*0030*/ 	.string	"Build cuda_13.0.r13.0/compiler.36424714_0"
        /*0030*/ 	.string	"-arch sm_100 -m 64 "



//--------------------- .note.nv.cuinfo           --------------------------
	.section	.note.nv.cuinfo,"",@"SHT_NOTE"
	.sectionflags	@"SHF_NOTE_NV_CUINFO"
        /*0018*/ 	.short	0x0002
        /*001a*/ 	.short	0x0064
        /*001c*/ 	.short	0x0082
	.zero		2


//--------------------- .nv.info                  --------------------------
	.section	.nv.info,"",@"SHT_CUDA_INFO"
	.align	4


	//----- nvinfo : EIATTR_REGCOUNT
	.align		4
        /*0000*/ 	.byte	0x04, 0x2f
        /*0002*/ 	.short	(.L_1 - .L_0)
	.align		4
.L_0:
        /*0004*/ 	.word	index@(_Z10batched_luPdS_S_ii)
        /*0008*/ 	.word	0x00000020


	//----- nvinfo : EIATTR_FRAME_SIZE
	.align		4
.L_1:
        /*000c*/ 	.byte	0x04, 0x11
        /*000e*/ 	.short	(.L_3 - .L_2)
	.align		4
.L_2:
        /*0010*/ 	.word	index@($__internal_0_$__cuda_sm20_div_rn_f64_full)
        /*0014*/ 	.word	0x00000000


	//----- nvinfo : EIATTR_FRAME_SIZE
	.align		4
.L_3:
        /*0018*/ 	.byte	0x04, 0x11
        /*001a*/ 	.short	(.L_5 - .L_4)
	.align		4
.L_4:
        /*001c*/ 	.word	index@(_Z10batched_luPdS_S_ii)
        /*0020*/ 	.word	0x00000000


	//----- nvinfo : EIATTR_MIN_STACK_SIZE
	.align		4
.L_5:
        /*0024*/ 	.byte	0x04, 0x12
        /*0026*/ 	.short	(.L_7 - .L_6)
	.align		4
.L_6:
        /*0028*/ 	.word	index@(_Z10batched_luPdS_S_ii)
        /*002c*/ 	.word	0x00000000
.L_7:


//--------------------- .nv.compat                --------------------------
	.section	.nv.compat,"",@"SHT_CUDA_COMPAT_INFO"
	.align	4
        /*0000*/ 	.byte	0x02, 0x09, 0x00, 0x00, 0x02, 0x02, 0x01, 0x00, 0x02, 0x05, 0x05, 0x00, 0x03, 0x07, 0x01, 0x01
        /*0010*/ 	.byte	0x02, 0x03, 0x00, 0x00, 0x02, 0x06, 0x01, 0x00, 0x04, 0x0b, 0x08, 0x00, 0x01, 0x00, 0x00, 0x00
        /*0020*/ 	.byte	0x00, 0x00, 0x00, 0x00


//--------------------- .nv.info._Z10batched_luPdS_S_ii --------------------------
	.section	.nv.info._Z10batched_luPdS_S_ii,"",@"SHT_CUDA_INFO"
	.sectionflags	@""
	.align	4


	//----- nvinfo : EIATTR_CUDA_API_VERSION
	.align		4
        /*0000*/ 	.byte	0x04, 0x37
        /*0002*/ 	.short	(.L_9 - .L_8)
.L_8:
        /*0004*/ 	.word	0x00000082


	//----- nvinfo : EIATTR_KPARAM_INFO
	.align		4
.L_9:
        /*0008*/ 	.byte	0x04, 0x17
        /*000a*/ 	.short	(.L_11 - .L_10)
.L_10:
        /*000c*/ 	.word	0x00000000
        /*0010*/ 	.short	0x0004
        /*0012*/ 	.short	0x001c
        /*0014*/ 	.byte	0x00, 0xf0, 0x11, 0x00


	//----- nvinfo : EIATTR_KPARAM_INFO
	.align		4
.L_11:
        /*0018*/ 	.byte	0x04, 0x17
        /*001a*/ 	.short	(.L_13 - .L_12)
.L_12:
        /*001c*/ 	.word	0x00000000
        /*0020*/ 	.short	0x0003
        /*0022*/ 	.short	0x0018
        /*0024*/ 	.byte	0x00, 0xf0, 0x11, 0x00


	//----- nvinfo : EIATTR_KPARAM_INFO
	.align		4
.L_13:
        /*0028*/ 	.byte	0x04, 0x17
        /*002a*/ 	.short	(.L_15 - .L_14)
.L_14:
        /*002c*/ 	.word	0x00000000
        /*0030*/ 	.short	0x0002
        /*0032*/ 	.short	0x0010
        /*0034*/ 	.byte	0x00, 0xf5, 0x21, 0x00


	//----- nvinfo : EIATTR_KPARAM_INFO
	.align		4
.L_15:
        /*0038*/ 	.byte	0x04, 0x17
        /*003a*/ 	.short	(.L_17 - .L_16)
.L_16:
        /*003c*/ 	.word	0x00000000
        /*0040*/ 	.short	0x0001
        /*0042*/ 	.short	0x0008
        /*0044*/ 	.byte	0x00, 0xf5, 0x21, 0x00


	//----- nvinfo : EIATTR_KPARAM_INFO
	.align		4
.L_17:
        /*0048*/ 	.byte	0x04, 0x17
        /*004a*/ 	.short	(.L_19 - .L_18)
.L_18:
        /*004c*/ 	.word	0x00000000
        /*0050*/ 	.short	0x0000
        /*0052*/ 	.short	0x0000
        /*0054*/ 	.byte	0x00, 0xf5, 0x21, 0x00


	//----- nvinfo : EIATTR_SPARSE_MMA_MASK
	.align		4
.L_19:
        /*0058*/ 	.byte	0x03, 0x50
        /*005a*/ 	.short	0x0000


	//----- nvinfo : EIATTR_MAXREG_COUNT
	.align		4
        /*005c*/ 	.byte	0x03, 0x1b
        /*005e*/ 	.short	0x00ff


	//----- nvinfo : EIATTR_NUM_BARRIERS
	.align		4
        /*0060*/ 	.byte	0x02, 0x4c
        /*0062*/ 	.byte	0x01
	.zero		1


	//----- nvinfo : EIATTR_MERCURY_ISA_VERSION
	.align		4
        /*0064*/ 	.byte	0x03, 0x5f
        /*0066*/ 	.short	0x0101


	//----- nvinfo : EIATTR_VRC_CTA_INIT_COUNT
	.align		4
        /*0068*/ 	.byte	0x02, 0x4a
	.zero		1
	.zero		1


	//----- nvinfo : EIATTR_EXIT_INSTR_OFFSETS
	.align		4
        /*006c*/ 	.byte	0x04, 0x1c
        /*006e*/ 	.short	(.L_21 - .L_20)


	//   ....[0]....
.L_20:
        /*0070*/ 	.word	0x00000040


	//   ....[1]....
        /*0074*/ 	.word	0x00001ce0


	//----- nvinfo : EIATTR_CRS_STACK_SIZE
	.align		4
.L_21:
        /*0078*/ 	.byte	0x04, 0x1e
        /*007a*/ 	.short	(.L_23 - .L_22)
.L_22:
        /*007c*/ 	.word	0x00000000


	//----- nvinfo : EIATTR_CBANK_PARAM_SIZE
	.align		4
.L_23:
        /*0080*/ 	.byte	0x03, 0x19
        /*0082*/ 	.short	0x0020


	//----- nvinfo : EIATTR_PARAM_CBANK
	.align		4
        /*0084*/ 	.byte	0x04, 0x0a
        /*0086*/ 	.short	(.L_25 - .L_24)
	.align		4
.L_24:
        /*0088*/ 	.word	index@(.nv.constant0._Z10batched_luPdS_S_ii)
        /*008c*/ 	.short	0x0380
        /*008e*/ 	.short	0x0020


	//----- nvinfo : EIATTR_SW_WAR
	.align		4
.L_25:
        /*0090*/ 	.byte	0x04, 0x36
        /*0092*/ 	.short	(.L_27 - .L_26)
.L_26:
        /*0094*/ 	.word	0x00000008
.L_27:


//--------------------- .nv.callgraph             --------------------------
	.section	.nv.callgraph,"",@"SHT_CUDA_CALLGRAPH"
	.align	4
	.sectionentsize	8
	.align		4
        /*0000*/ 	.word	0x00000000
	.align		4
        /*0004*/ 	.word	0xffffffff
	.align		4
        /*0008*/ 	.word	0x00000000
	.align		4
        /*000c*/ 	.word	0xfffffffe
	.align		4
        /*0010*/ 	.word	0x00000000
	.align		4
        /*0014*/ 	.word	0xfffffffd
	.align		4
        /*0018*/ 	.word	0x00000000
	.align		4
        /*001c*/ 	.word	0xfffffffc


//--------------------- .text._Z10batched_luPdS_S_ii --------------------------
	.section	.text._Z10batched_luPdS_S_ii,"ax",@progbits
	.align	128
        .global         _Z10batched_luPdS_S_ii
        .type           _Z10batched_luPdS_S_ii,@function
        .size           _Z10batched_luPdS_S_ii,(.L_x_57 - _Z10batched_luPdS_S_ii)
        .other          _Z10batched_luPdS_S_ii,@"STO_CUDA_ENTRY STV_DEFAULT"
_Z10batched_luPdS_S_ii:
.text._Z10batched_luPdS_S_ii:
[----:B------:R-:W-:Y:S08]  /*0000*/  LDC R1, c[0x0][0x37c] ;  /* 0x0000df00ff017b82 */ /* 0x000ff00000000800 */
[----:B------:R-:W0:Y:S08]  /*0010*/  S2UR UR6, SR_CTAID.X ;  /* 0x00000000000679c3 */ /* 0x000e300000002500 */
[----:B------:R-:W0:Y:S02]  /*0020*/  LDC R0, c[0x0][0x39c] ;  /* 0x0000e700ff007b82 */ /* 0x000e240000000800 */
[----:B0-----:R-:W-:-:S13]  /*0030*/  ISETP.LE.AND P0, PT, R0, UR6, PT ;  /* 0x0000000600007c0c */ /* 0x001fda000bf03270 */
[----:B------:R-:W-:Y:S05]  /*0040*/  @P0 EXIT ;  /* 0x000000000000094d */ /* 0x000fea0003800000 */
[----:B------:R-:W0:Y:S01]  /*0050*/  S2R R2, SR_TID.X ;  /* 0x0000000000027919 */ /* 0x000e220000002100 */
[----:B------:R-:W1:Y:S01]  /*0060*/  LDCU UR7, c[0x0][0x398] ;  /* 0x00007300ff0777ac */ /* 0x000e620008000800 */
[----:B------:R-:W2:Y:S01]  /*0070*/  S2UR UR5, SR_CgaCtaId ;  /* 0x00000000000579c3 */ /* 0x000ea20000008800 */
[----:B------:R-:W-:Y:S01]  /*0080*/  BSSY.RECONVERGENT B0, `(.L_x_0) ;  /* 0x000001f000007945 */ /* 0x000fe20003800200 */
[----:B------:R-:W-:Y:S01]  /*0090*/  UMOV UR4, 0x400 ;  /* 0x0000040000047882 */ /* 0x000fe20000000000 */
[----:B------:R-:W3:Y:S01]  /*00a0*/  LDCU.64 UR10, c[0x0][0x358] ;  /* 0x00006b00ff0a77ac */ /* 0x000ee20008000a00 */
[----:B-1----:R-:W-:Y:S02]  /*00b0*/  UIMAD UR9, UR7, UR7, URZ ;  /* 0x00000007070972a4 */ /* 0x002fe4000f8e02ff */
[----:B--2---:R-:W-:Y:S02]  /*00c0*/  ULEA UR5, UR5, UR4, 0x18 ;  /* 0x0000000405057291 */ /* 0x004fe4000f8ec0ff */
[----:B------:R-:W-:-:S02]  /*00d0*/  UIMAD UR4, UR9, UR6, URZ ;  /* 0x00000006090472a4 */ /* 0x000fc4000f8e02ff */
[----:B------:R-:W-:Y:S02]  /*00e0*/  ULEA UR12, UR9, UR5, 0x3 ;  /* 0x00000005090c7291 */ /* 0x000fe4000f8e18ff */
[----:B0-----:R-:W-:-:S13]  /*00f0*/  ISETP.GE.U32.AND P0, PT, R2, UR9, PT ;  /* 0x0000000902007c0c */ /* 0x001fda000bf06070 */
[----:B---3--:R-:W-:Y:S05]  /*0100*/  @P0 BRA `(.L_x_1) ;  /* 0x0000000000580947 */ /* 0x008fea0003800000 */
[----:B------:R-:W0:Y:S01]  /*0110*/  LDC R21, c[0x0][0x360] ;  /* 0x0000d800ff157b82 */ /* 0x000e220000000800 */
[----:B------:R-:W-:-:S07]  /*0120*/  IMAD.MOV.U32 R0, RZ, RZ, R2 ;  /* 0x000000ffff007224 */ /* 0x000fce00078e0002 */
[----:B------:R-:W1:Y:S08]  /*0130*/  LDC.64 R4, c[0x0][0x390] ;  /* 0x0000e400ff047b82 */ /* 0x000e700000000a00 */
[----:B------:R-:W2:Y:S08]  /*0140*/  LDC.64 R6, c[0x0][0x380] ;  /* 0x0000e000ff067b82 */ /* 0x000eb00000000a00 */
[----:B------:R-:W3:Y:S02]  /*0150*/  LDC.64 R8, c[0x0][0x388] ;  /* 0x0000e200ff087b82 */ /* 0x000ee40000000a00 */
.L_x_2:
[----:B0-----:R-:W-:-:S04]  /*0160*/  VIADD R15, R0, UR4 ;  /* 0x00000004000f7c36 */ /* 0x001fc80008000000 */
[----:B--2---:R-:W-:-:S04]  /*0170*/  IMAD.WIDE R10, R15, 0x8, R6 ;  /* 0x000000080f0a7825 */ /* 0x004fc800078e0206 */
[C---:B---3--:R-:W-:Y:S02]  /*0180*/  IMAD.WIDE R12, R15.reuse, 0x8, R8 ;  /* 0x000000080f0c7825 */ /* 0x048fe400078e0208 */
[----:B------:R-:W2:Y:S02]  /*0190*/  LDG.E.64 R10, desc[UR10][R10.64] ;  /* 0x0000000a0a0a7981 */ /* 0x000ea4000c1e1b00 */
[----:B-1----:R-:W-:Y:S02]  /*01a0*/  IMAD.WIDE R14, R15, 0x8, R4 ;  /* 0x000000080f0e7825 */ /* 0x002fe400078e0204 */
[----:B------:R-:W3:Y:S04]  /*01b0*/  LDG.E.64 R12, desc[UR10][R12.64] ;  /* 0x0000000a0c0c7981 */ /* 0x000ee8000c1e1b00 */
[----:B------:R-:W4:Y:S01]  /*01c0*/  LDG.E.64 R14, desc[UR10][R14.64] ;  /* 0x0000000a0e0e7981 */ /* 0x000f22000c1e1b00 */
[C---:B------:R-:W-:Y:S01]  /*01d0*/  LEA R3, R0.reuse, UR5, 0x3 ;  /* 0x0000000500037c11 */ /* 0x040fe2000f8e18ff */
[----:B------:R-:W-:Y:S01]  /*01e0*/  IMAD.U32 R16, RZ, RZ, UR9 ;  /* 0x00000009ff107e24 */ /* 0x000fe2000f8e00ff */
[----:B------:R-:W-:-:S03]  /*01f0*/  LEA R17, R0, UR12, 0x3 ;  /* 0x0000000c00117c11 */ /* 0x000fc6000f8e18ff */
[----:B------:R-:W-:Y:S02]  /*0200*/  IMAD R19, R16, 0x10, R3 ;  /* 0x0000001010137824 */ /* 0x000fe400078e0203 */
[----:B0-----:R-:W-:-:S05]  /*0210*/  IMAD.IADD R0, R21, 0x1, R0 ;  /* 0x0000000115007824 */ /* 0x001fca00078e0200 */
[----:B------:R-:W-:Y:S01]  /*0220*/  ISETP.GE.AND P0, PT, R0, UR9, PT ;  /* 0x0000000900007c0c */ /* 0x000fe2000bf06270 */
[----:B--2---:R0:W-:Y:S04]  /*0230*/  STS.64 [R3], R10 ;  /* 0x0000000a03007388 */ /* 0x0041e80000000a00 */
[----:B---3--:R0:W-:Y:S04]  /*0240*/  STS.64 [R17], R12 ;  /* 0x0000000c11007388 */ /* 0x0081e80000000a00 */
[----:B----4-:R0:W-:Y:S04]  /*0250*/  STS.64 [R19], R14 ;  /* 0x0000000e13007388 */ /* 0x0101e80000000a00 */
[----:B------:R-:W-:Y:S05]  /*0260*/  @!P0 BRA `(.L_x_2) ;  /* 0xfffffffc00bc8947 */ /* 0x000fea000383ffff */
.L_x_1:
[----:B------:R-:W-:Y:S05]  /*0270*/  BSYNC.RECONVERGENT B0 ;  /* 0x0000000000007941 */ /* 0x000fea0003800200 */
.L_x_0:
[----:B------:R-:W-:Y:S01]  /*0280*/  BAR.SYNC.DEFER_BLOCKING 0x0 ;  /* 0x0000000000007b1d */ /* 0x000fe20000010000 */
[----:B------:R-:W-:-:S09]  /*0290*/  UISETP.GE.AND UP0, UPT, UR7, 0x1, UPT ;  /* 0x000000010700788c */ /* 0x000fd2000bf06270 */
[----:B------:R-:W-:Y:S05]  /*02a0*/  BRA.U !UP0, `(.L_x_3) ;  /* 0x0000001908187547 */ /* 0x000fea000b800000 */
[----:B------:R-:W-:Y:S01]  /*02b0*/  BSSY.RECONVERGENT B0, `(.L_x_3) ;  /* 0x0000185000007945 */ /* 0x000fe20003800200 */
[----:B0-----:R-:W-:Y:S01]  /*02c0*/  IMAD.MOV.U32 R3, RZ, RZ, RZ ;  /* 0x000000ffff037224 */ /* 0x001fe200078e00ff */
[----:B------:R-:W-:Y:S01]  /*02d0*/  PRMT R4, RZ, 0x7610, R4 ;  /* 0x00007610ff047816 */ /* 0x000fe20000000004 */
[----:B------:R-:W0:Y:S01]  /*02e0*/  LDCU UR14, c[0x0][0x360] ;  /* 0x00006c00ff0e77ac */ /* 0x000e220008000800 */
[----:B------:R-:W-:Y:S01]  /*02f0*/  PRMT R5, RZ, 0x7610, R5 ;  /* 0x00007610ff057816 */ /* 0x000fe20000000005 */
[----:B------:R-:W1:Y:S01]  /*0300*/  LDCU UR17, c[0x0][0x398] ;  /* 0x00007300ff1177ac */ /* 0x000e620008000800 */
[----:B------:R-:W2:Y:S01]  /*0310*/  LDCU UR16, c[0x0][0x398] ;  /* 0x00007300ff1077ac */ /* 0x000ea20008000800 */
[----:B------:R-:W-:Y:S02]  /*0320*/  ULEA UR13, UR9, UR12, 0x3 ;  /* 0x0000000c090d7291 */ /* 0x000fe4000f8e18ff */
[----:B------:R-:W-:Y:S02]  /*0330*/  ULEA UR5, UR9, UR5, 0x4 ;  /* 0x0000000509057291 */ /* 0x000fe4000f8e20ff */
[----:B------:R-:W-:-:S12]  /*0340*/  USHF.L.U32 UR6, UR7, 0x3, URZ ;  /* 0x0000000307067899 */ /* 0x000fd800080006ff */
.L_x_47:
[----:B------:R-:W3:Y:S01]  /*0350*/  LDCU UR7, c[0x0][0x398] ;  /* 0x00007300ff0777ac */ /* 0x000ee20008000800 */
[----:B------:R-:W-:Y:S01]  /*0360*/  LOP3.LUT R6, R5, 0x7, RZ, 0xc0, !PT ;  /* 0x0000000705067812 */ /* 0x000fe200078ec0ff */
[----:B------:R-:W-:Y:S04]  /*0370*/  BSSY.RECONVERGENT B1, `(.L_x_4) ;  /* 0x00000a1000017945 */ /* 0x000fe80003800200 */
[----:B0-----:R-:W-:Y:S02]  /*0380*/  VIADD R7, R6, 0xffffffff ;  /* 0xffffffff06077836 */ /* 0x001fe40000000000 */
[----:B---3--:R-:W-:-:S05]  /*0390*/  IMAD.U32 R13, RZ, RZ, UR7 ;  /* 0x00000007ff0d7e24 */ /* 0x008fca000f8e00ff */
[----:B------:R-:W-:-:S13]  /*03a0*/  ISETP.GE.U32.AND P0, PT, R2, R13, PT ;  /* 0x0000000d0200720c */ /* 0x000fda0003f06070 */
[----:B-1----:R-:W-:Y:S05]  /*03b0*/  @P0 BRA `(.L_x_5) ;  /* 0x0000000800700947 */ /* 0x002fea0003800000 */
[----:B------:R-:W-:-:S13]  /*03c0*/  ISETP.NE.AND P0, PT, R3, RZ, PT ;  /* 0x000000ff0300720c */ /* 0x000fda0003f05270 */
[----:B------:R-:W-:Y:S05]  /*03d0*/  @P0 BRA `(.L_x_6) ;  /* 0x00000000004c0947 */ /* 0x000fea0003800000 */
[----:B------:R-:W-:-:S07]  /*03e0*/  IMAD.MOV.U32 R0, RZ, RZ, R2 ;  /* 0x000000ffff007224 */ /* 0x000fce00078e0002 */
.L_x_9:
[----:B------:R-:W-:Y:S01]  /*03f0*/  ISETP.GE.AND P0, PT, R0, RZ, PT ;  /* 0x000000ff0000720c */ /* 0x000fe20003f06270 */
[----:B------:R-:W-:Y:S01]  /*0400*/  BSSY.RECONVERGENT B2, `(.L_x_7) ;  /* 0x000000c000027945 */ /* 0x000fe20003800200 */
[----:B-1----:R-:W-:-:S11]  /*0410*/  IMAD.U32 R13, RZ, RZ, UR17 ;  /* 0x00000011ff0d7e24 */ /* 0x002fd6000f8e00ff */
[----:B------:R-:W-:Y:S05]  /*0420*/  @!P0 BRA `(.L_x_8) ;  /* 0x0000000000248947 */ /* 0x000fea0003800000 */
[----:B------:R-:W1:Y:S01]  /*0430*/  S2UR UR8, SR_CgaCtaId ;  /* 0x00000000000879c3 */ /* 0x000e620000008800 */
[----:B------:R-:W-:Y:S01]  /*0440*/  UMOV UR7, 0x400 ;  /* 0x0000040000077882 */ /* 0x000fe20000000000 */
[----:B------:R-:W-:Y:S02]  /*0450*/  IMAD R8, R3, UR17, R0 ;  /* 0x0000001103087c24 */ /* 0x000fe4000f8e0200 */
[----:B------:R-:W-:Y:S01]  /*0460*/  IMAD.U32 R11, RZ, RZ, UR9 ;  /* 0x00000009ff0b7e24 */ /* 0x000fe2000f8e00ff */
[----:B-1----:R-:W-:-:S06]  /*0470*/  ULEA UR7, UR8, UR7, 0x18 ;  /* 0x0000000708077291 */ /* 0x002fcc000f8ec0ff */
[----:B------:R-:W-:-:S05]  /*0480*/  LEA R10, R8, UR7, 0x3 ;  /* 0x00000007080a7c11 */ /* 0x000fca000f8e18ff */
[----:B------:R-:W1:Y:S01]  /*0490*/  LDS.64 R8, [R10] ;  /* 0x000000000a087984 */ /* 0x000e620000000a00 */
[----:B------:R-:W-:-:S05]  /*04a0*/  IMAD R11, R11, 0x10, R10 ;  /* 0x000000100b0b7824 */ /* 0x000fca00078e020a */
[----:B-1----:R1:W-:Y:S02]  /*04b0*/  STS.64 [R11], R8 ;  /* 0x000000080b007388 */ /* 0x0023e40000000a00 */
.L_x_8:
[----:B0-2---:R-:W-:Y:S05]  /*04c0*/  BSYNC.RECONVERGENT B2 ;  /* 0x0000000000027941 */ /* 0x005fea0003800200 */
.L_x_7:
[----:B------:R-:W-:-:S05]  /*04d0*/  VIADD R0, R0, UR14 ;  /* 0x0000000e00007c36 */ /* 0x000fca0008000000 */
[----:B------:R-:W-:-:S13]  /*04e0*/  ISETP.GE.AND P0, PT, R0, R13, PT ;  /* 0x0000000d0000720c */ /* 0x000fda0003f06270 */
[----:B------:R-:W-:Y:S05]  /*04f0*/  @!P0 BRA `(.L_x_9) ;  /* 0xfffffffc00bc8947 */ /* 0x000fea000383ffff */
[----:B------:R-:W-:Y:S05]  /*0500*/  BRA `(.L_x_5) ;  /* 0x00000008001c7947 */ /* 0x000fea0003800000 */
.L_x_6:
[----:B------:R-:W3:Y:S01]  /*0510*/  S2UR UR8, SR_CgaCtaId ;  /* 0x00000000000879c3 */ /* 0x000ee20000008800 */
[----:B------:R-:W-:Y:S01]  /*0520*/  UMOV UR7, 0x400 ;  /* 0x0000040000077882 */ /* 0x000fe20000000000 */
[C---:B------:R-:W-:Y:S02]  /*0530*/  LEA R8, R3.reuse, UR6, 0x3 ;  /* 0x0000000603087c11 */ /* 0x040fe4000f8e18ff */
[----:B------:R-:W-:-:S05]  /*0540*/  LOP3.LUT R0, R3, 0x7ffffff8, RZ, 0xc0, !PT ;  /* 0x7ffffff803007812 */ /* 0x000fca00078ec0ff */
[----:B------:R-:W-:Y:S01]  /*0550*/  IMAD.MOV R9, RZ, RZ, -R0 ;  /* 0x000000ffff097224 */ /* 0x000fe200078e0a00 */
[----:B---3--:R-:W-:-:S06]  /*0560*/  ULEA UR7, UR8, UR7, 0x18 ;  /* 0x0000000708077291 */ /* 0x008fcc000f8ec0ff */
[----:B------:R-:W-:Y:S01]  /*0570*/  IMAD R20, R8, R13, UR7 ;  /* 0x0000000708147e24 */ /* 0x000fe2000f8e020d */
[----:B------:R-:W-:-:S03]  /*0580*/  MOV R8, R2 ;  /* 0x0000000200087202 */ /* 0x000fc60000000f00 */
[----:B------:R-:W-:-:S07]  /*0590*/  VIADD R20, R20, 0x20 ;  /* 0x0000002014147836 */ /* 0x000fce0000000000 */
.L_x_22:
[----:B------:R-:W-:Y:S01]  /*05a0*/  ISETP.GE.AND P0, PT, R8, R3, PT ;  /* 0x000000030800720c */ /* 0x000fe20003f06270 */
[----:B------:R-:W-:-:S12]  /*05b0*/  BSSY.RECONVERGENT B2, `(.L_x_10) ;  /* 0x0000077000027945 */ /* 0x000fd80003800200 */
[----:B------:R-:W-:Y:S05]  /*05c0*/  @!P0 BRA `(.L_x_11) ;  /* 0x0000000400d48947 */ /* 0x000fea0003800000 */
[----:B------:R-:W-:Y:S01]  /*05d0*/  ISETP.GE.U32.AND P0, PT, R3, 0x8, PT ;  /* 0x000000080300780c */ /* 0x000fe20003f06070 */
[----:B------:R-:W-:Y:S01]  /*05e0*/  BSSY.RECONVERGENT B3, `(.L_x_12) ;  /* 0x000002f000037945 */ /* 0x000fe20003800200 */
[----:B------:R-:W-:Y:S01]  /*05f0*/  IMAD.MOV.U32 R21, RZ, RZ, RZ ;  /* 0x000000ffff157224 */ /* 0x000fe200078e00ff */
[----:B------:R-:W-:-:S10]  /*0600*/  CS2R R14, SRZ ;  /* 0x00000000000e7805 */ /* 0x000fd4000001ff00 */
[----:B------:R-:W-:Y:S05]  /*0610*/  @!P0 BRA `(.L_x_13) ;  /* 0x0000000000ac8947 */ /* 0x000fea0003800000 */
[----:B------:R-:W3:Y:S01]  /*0620*/  LDC R22, c[0x0][0x398] ;  /* 0x0000e600ff167b82 */ /* 0x000ee20000000800 */
[----:B------:R-:W-:Y:S01]  /*0630*/  BSSY.RECONVERGENT B4, `(.L_x_14) ;  /* 0x0000028000047945 */ /* 0x000fe20003800200 */
[----:B------:R-:W-:Y:S01]  /*0640*/  LEA R21, R8, UR5, 0x3 ;  /* 0x0000000508157c11 */ /* 0x000fe2000f8e18ff */
[----:B------:R-:W-:Y:S01]  /*0650*/  IMAD.MOV.U32 R23, RZ, RZ, R20 ;  /* 0x000000ffff177224 */ /* 0x000fe200078e0014 */
[----:B------:R-:W-:Y:S01]  /*0660*/  CS2R R14, SRZ ;  /* 0x00000000000e7805 */ /* 0x000fe2000001ff00 */
[----:B------:R-:W-:-:S07]  /*0670*/  IMAD.MOV.U32 R24, RZ, RZ, R9 ;  /* 0x000000ffff187224 */ /* 0x000fce00078e0009 */
.L_x_15:
[----:B------:R-:W-:Y:S01]  /*0680*/  LDS.64 R12, [R23+-0x20] ;  /* 0xffffe000170c7984 */ /* 0x000fe20000000a00 */
[----:B------:R-:W-:Y:S01]  /*0690*/  VIADD R25, R21, UR6 ;  /* 0x0000000615197c36 */ /* 0x000fe20008000000 */
[----:B------:R-:W-:Y:S02]  /*06a0*/  IADD3 R24, PT, PT, R24, 0x8, RZ ;  /* 0x0000000818187810 */ /* 0x000fe40007ffe0ff */
[----:B------:R-:W4:Y:S01]  /*06b0*/  LDS.64 R18, [R21] ;  /* 0x0000000015127984 */ /* 0x000f220000000a00 */
[----:B------:R-:W-:Y:S01]  /*06c0*/  VIADD R28, R25, UR6 ;  /* 0x00000006191c7c36 */ /* 0x000fe20008000000 */
[----:B------:R-:W-:Y:S02]  /*06d0*/  ISETP.NE.AND P0, PT, R24, RZ, PT ;  /* 0x000000ff1800720c */ /* 0x000fe40003f05270 */
[----:B------:R-:W-:Y:S01]  /*06e0*/  LDS.64 R10, [R23+-0x18] ;  /* 0xffffe800170a7984 */ /* 0x000fe20000000a00 */
[----:B------:R-:W-:-:S03]  /*06f0*/  VIADD R27, R28, UR6 ;  /* 0x000000061c1b7c36 */ /* 0x000fc60008000000 */
[----:B------:R3:W5:Y:S01]  /*0700*/  LDS.64 R16, [R21+UR6] ;  /* 0x0000000615107984 */ /* 0x0007620008000a00 */
[----:B------:R-:W-:Y:S02]  /*0710*/  VIADD R26, R27, UR6 ;  /* 0x000000061b1a7c36 */ /* 0x000fe40008000000 */
[----:B---3--:R-:W-:Y:S01]  /*0720*/  IMAD R21, R22, 0x40, R21 ;  /* 0x0000004016157824 */ /* 0x008fe200078e0215 */
[----:B----4-:R-:W-:Y:S01]  /*0730*/  DFMA R18, R12, R18, R14 ;  /* 0x000000120c12722b */ /* 0x010fe2000000000e */
[----:B------:R-:W-:Y:S04]  /*0740*/  LDS.64 R14, [R23+-0x10] ;  /* 0xfffff000170e7984 */ /* 0x000fe80000000a00 */
[----:B------:R3:W4:Y:S03]  /*0750*/  LDS.64 R12, [R25+UR6] ;  /* 0x00000006190c7984 */ /* 0x0007260008000a00 */
[----:B-----5:R-:W-:Y:S01]  /*0760*/  DFMA R16, R10, R16, R18 ;  /* 0x000000100a10722b */ /* 0x020fe20000000012 */
[----:B------:R-:W-:Y:S04]  /*0770*/  LDS.64 R10, [R23+-0x8] ;  /* 0xfffff800170a7984 */ /* 0x000fe80000000a00 */
[----:B------:R5:W0:Y:S01]  /*0780*/  LDS.64 R18, [R28+UR6] ;  /* 0x000000061c127984 */ /* 0x000a220008000a00 */
[----:B---3--:R-:W-:-:S04]  /*0790*/  VIADD R25, R26, UR6 ;  /* 0x000000061a197c36 */ /* 0x008fc80008000000 */
[----:B-----5:R-:W-:Y:S01]  /*07a0*/  VIADD R28, R25, UR6 ;  /* 0x00000006191c7c36 */ /* 0x020fe20008000000 */
[----:B----4-:R-:W-:Y:S01]  /*07b0*/  DFMA R12, R14, R12, R16 ;  /* 0x0000000c0e0c722b */ /* 0x010fe20000000010 */
[----:B------:R-:W-:Y:S04]  /*07c0*/  LDS.64 R14, [R23] ;  /* 0x00000000170e7984 */ /* 0x000fe80000000a00 */
[----:B------:R-:W3:Y:S03]  /*07d0*/  LDS.64 R16, [R27+UR6] ;  /* 0x000000061b107984 */ /* 0x000ee60008000a00 */
[----:B0-----:R-:W-:Y:S01]  /*07e0*/  DFMA R18, R10, R18, R12 ;  /* 0x000000120a12722b */ /* 0x001fe2000000000c */
[----:B------:R-:W-:Y:S04]  /*07f0*/  LDS.64 R10, [R23+0x8] ;  /* 0x00000800170a7984 */ /* 0x000fe80000000a00 */
[----:B------:R-:W0:Y:S03]  /*0800*/  LDS.64 R12, [R26+UR6] ;  /* 0x000000061a0c7984 */ /* 0x000e260008000a00 */
[----:B---3--:R-:W-:Y:S01]  /*0810*/  DFMA R14, R14, R16, R18 ;  /* 0x000000100e0e722b */ /* 0x008fe20000000012 */
[----:B------:R-:W-:Y:S04]  /*0820*/  LDS.64 R16, [R23+0x10] ;  /* 0x0000100017107984 */ /* 0x000fe80000000a00 */
[----:B------:R-:W3:Y:S03]  /*0830*/  LDS.64 R18, [R25+UR6] ;  /* 0x0000000619127984 */ /* 0x000ee60008000a00 */
[----:B0-----:R-:W-:Y:S01]  /*0840*/  DFMA R12, R10, R12, R14 ;  /* 0x0000000c0a0c722b */ /* 0x001fe2000000000e */
[----:B------:R0:W-:Y:S04]  /*0850*/  LDS.64 R10, [R23+0x18] ;  /* 0x00001800170a7984 */ /* 0x0001e80000000a00 */
[----:B------:R-:W4:Y:S01]  /*0860*/  LDS.64 R14, [R28+UR6] ;  /* 0x000000061c0e7984 */ /* 0x000f220008000a00 */
[----:B0-----:R-:W-:-:S02]  /*0870*/  VIADD R23, R23, 0x40 ;  /* 0x0000004017177836 */ /* 0x001fc40000000000 */
[----:B---3--:R-:W-:-:S08]  /*0880*/  DFMA R12, R16, R18, R12 ;  /* 0x00000012100c722b */ /* 0x008fd0000000000c */
[----:B----4-:R-:W-:Y:S01]  /*0890*/  DFMA R14, R10, R14, R12 ;  /* 0x0000000e0a0e722b */ /* 0x010fe2000000000c */
[----:B------:R-:W-:Y:S10]  /*08a0*/  @P0 BRA `(.L_x_15) ;  /* 0xfffffffc00740947 */ /* 0x000ff4000383ffff */
[----:B-12---:R-:W-:Y:S05]  /*08b0*/  BSYNC.RECONVERGENT B4 ;  /* 0x0000000000047941 */ /* 0x006fea0003800200 */
.L_x_14:
[----:B------:R-:W-:-:S07]  /*08c0*/  IMAD.MOV.U32 R21, RZ, RZ, R0 ;  /* 0x000000ffff157224 */ /* 0x000fce00078e0000 */
.L_x_13:
[----:B012---:R-:W-:Y:S05]  /*08d0*/  BSYNC.RECONVERGENT B3 ;  /* 0x0000000000037941 */ /* 0x007fea0003800200 */
.L_x_12:
[----:B------:R-:W-:Y:S01]  /*08e0*/  LOP3.LUT P0, RZ, R3, 0x7, RZ, 0xc0, !PT ;  /* 0x0000000703ff7812 */ /* 0x000fe2000780c0ff */
[----:B------:R-:W-:-:S12]  /*08f0*/  BSSY.RECONVERGENT B3, `(.L_x_16) ;  /* 0x0000037000037945 */ /* 0x000fd80003800200 */
[----:B------:R-:W-:Y:S05]  /*0900*/  @!P0 BRA `(.L_x_17) ;  /* 0x0000000000d48947 */ /* 0x000fea0003800000 */
[----:B------:R-:W-:Y:S01]  /*0910*/  ISETP.GE.U32.AND P0, PT, R7, 0x3, PT ;  /* 0x000000030700780c */ /* 0x000fe20003f06070 */
[----:B------:R-:W-:Y:S01]  /*0920*/  BSSY.RECONVERGENT B4, `(.L_x_18) ;  /* 0x0000017000047945 */ /* 0x000fe20003800200 */
[----:B------:R-:W-:-:S11]  /*0930*/  LOP3.LUT P1, RZ, R6, 0x3, RZ, 0xc0, !PT ;  /* 0x0000000306ff7812 */ /* 0x000fd6000782c0ff */
[----:B------:R-:W-:Y:S05]  /*0940*/  @!P0 BRA `(.L_x_19) ;  /* 0x0000000000508947 */ /* 0x000fea0003800000 */
[----:B------:R-:W0:Y:S02]  /*0950*/  LDCU UR7, c[0x0][0x398] ;  /* 0x00007300ff0777ac */ /* 0x000e240008000800 */
[----:B0-----:R-:W-:Y:S02]  /*0960*/  IMAD R26, R3, UR7, R21 ;  /* 0x00000007031a7c24 */ /* 0x001fe4000f8e0215 */
[C---:B------:R-:W-:Y:S02]  /*0970*/  IMAD R10, R21.reuse, UR7, R8 ;  /* 0x00000007150a7c24 */ /* 0x040fe4000f8e0208 */
[----:B------:R-:W-:Y:S01]  /*0980*/  VIADD R21, R21, 0x4 ;  /* 0x0000000415157836 */ /* 0x000fe20000000000 */
[----:B------:R-:W-:Y:S02]  /*0990*/  LEA R26, R26, UR12, 0x3 ;  /* 0x0000000c1a1a7c11 */ /* 0x000fe4000f8e18ff */
[----:B------:R-:W-:-:S03]  /*09a0*/  LEA R27, R10, UR13, 0x3 ;  /* 0x0000000d0a1b7c11 */ /* 0x000fc6000f8e18ff */
[----:B------:R-:W-:Y:S02]  /*09b0*/  LDS.64 R16, [R26] ;  /* 0x000000001a107984 */ /* 0x000fe40000000a00 */
[----:B------:R-:W-:Y:S02]  /*09c0*/  VIADD R28, R27, UR6 ;  /* 0x000000061b1c7c36 */ /* 0x000fe40008000000 */
[----:B------:R-:W0:Y:S04]  /*09d0*/  LDS.64 R24, [R27] ;  /* 0x000000001b187984 */ /* 0x000e280000000a00 */
[----:B------:R-:W-:Y:S04]  /*09e0*/  LDS.64 R10, [R26+0x8] ;  /* 0x000008001a0a7984 */ /* 0x000fe80000000a00 */
[----:B------:R-:W1:Y:S04]  /*09f0*/  LDS.64 R12, [R27+UR6] ;  /* 0x000000061b0c7984 */ /* 0x000e680008000a00 */
[----:B------:R-:W-:Y:S04]  /*0a00*/  LDS.64 R22, [R26+0x10] ;  /* 0x000010001a167984 */ /* 0x000fe80000000a00 */
[----:B------:R-:W2:Y:S01]  /*0a10*/  LDS.64 R18, [R28+UR6] ;  /* 0x000000061c127984 */ /* 0x000ea20008000a00 */
[----:B0-----:R-:W-:Y:S01]  /*0a20*/  DFMA R24, R16, R24, R14 ;  /* 0x000000181018722b */ /* 0x001fe2000000000e */
[----:B------:R-:W-:-:S02]  /*0a30*/  VIADD R16, R28, UR6 ;  /* 0x000000061c107c36 */ /* 0x000fc40008000000 */
[----:B------:R-:W-:Y:S04]  /*0a40*/  LDS.64 R14, [R26+0x18] ;  /* 0x000018001a0e7984 */ /* 0x000fe80000000a00 */
[----:B------:R-:W0:Y:S01]  /*0a50*/  LDS.64 R16, [R16+UR6] ;  /* 0x0000000610107984 */ /* 0x000e220008000a00 */
[----:B-1----:R-:W-:-:S08]  /*0a60*/  DFMA R10, R10, R12, R24 ;  /* 0x0000000c0a0a722b */ /* 0x002fd00000000018 */
[----:B--2---:R-:W-:-:S08]  /*0a70*/  DFMA R10, R22, R18, R10 ;  /* 0x00000012160a722b */ /* 0x004fd0000000000a */
[----:B0-----:R-:W-:-:S11]  /*0a80*/  DFMA R14, R14, R16, R10 ;  /* 0x000000100e0e722b */ /* 0x001fd6000000000a */
.L_x_19:
[----:B------:R-:W-:Y:S05]  /*0a90*/  BSYNC.RECONVERGENT B4 ;  /* 0x0000000000047941 */ /* 0x000fea0003800200 */
.L_x_18:
[----:B------:R-:W-:Y:S05]  /*0aa0*/  @!P1 BRA `(.L_x_17) ;  /* 0x00000000006c9947 */ /* 0x000fea0003800000 */
[C---:B------:R-:W-:Y:S01]  /*0ab0*/  LOP3.LUT R10, R4.reuse, 0x3, RZ, 0xc0, !PT ;  /* 0x00000003040a7812 */ /* 0x040fe200078ec0ff */
[----:B------:R-:W-:Y:S01]  /*0ac0*/  BSSY.RECONVERGENT B4, `(.L_x_20) ;  /* 0x0000010000047945 */ /* 0x000fe20003800200 */
[----:B------:R-:W-:Y:S02]  /*0ad0*/  LOP3.LUT P1, RZ, R4, 0x1, RZ, 0xc0, !PT ;  /* 0x0000000104ff7812 */ /* 0x000fe4000782c0ff */
[----:B------:R-:W-:-:S13]  /*0ae0*/  ISETP.NE.AND P0, PT, R10, 0x1, PT ;  /* 0x000000010a00780c */ /* 0x000fda0003f05270 */
[----:B------:R-:W-:Y:S05]  /*0af0*/  @!P0 BRA `(.L_x_21) ;  /* 0x0000000000308947 */ /* 0x000fea0003800000 */
[----:B------:R-:W0:Y:S02]  /*0b00*/  LDCU UR7, c[0x0][0x398] ;  /* 0x00007300ff0777ac */ /* 0x000e240008000800 */
[----:B0-----:R-:W-:Y:S02]  /*0b10*/  IMAD R10, R3, UR7, R21 ;  /* 0x00000007030a7c24 */ /* 0x001fe4000f8e0215 */
[C---:B------:R-:W-:Y:S02]  /*0b20*/  IMAD R11, R21.reuse, UR7, R8 ;  /* 0x00000007150b7c24 */ /* 0x040fe4000f8e0208 */
[----:B------:R-:W-:Y:S01]  /*0b30*/  VIADD R21, R21, 0x2 ;  /* 0x0000000215157836 */ /* 0x000fe20000000000 */
[----:B------:R-:W-:Y:S02]  /*0b40*/  LEA R22, R10, UR12, 0x3 ;  /* 0x0000000c0a167c11 */ /* 0x000fe4000f8e18ff */
[----:B------:R-:W-:-:S03]  /*0b50*/  LEA R23, R11, UR13, 0x3 ;  /* 0x0000000d0b177c11 */ /* 0x000fc6000f8e18ff */
[----:B------:R-:W-:Y:S04]  /*0b60*/  LDS.64 R18, [R22] ;  /* 0x0000000016127984 */ /* 0x000fe80000000a00 */
[----:B------:R-:W0:Y:S04]  /*0b70*/  LDS.64 R16, [R23] ;  /* 0x0000000017107984 */ /* 0x000e280000000a00 */
[----:B------:R-:W-:Y:S04]  /*0b80*/  LDS.64 R10, [R22+0x8] ;  /* 0x00000800160a7984 */ /* 0x000fe80000000a00 */
[----:B------:R-:W1:Y:S01]  /*0b90*/  LDS.64 R12, [R23+UR6] ;  /* 0x00000006170c7984 */ /* 0x000e620008000a00 */
[----:B0-----:R-:W-:-:S08]  /*0ba0*/  DFMA R14, R18, R16, R14 ;  /* 0x00000010120e722b */ /* 0x001fd0000000000e */
[----:B-1----:R-:W-:-:S11]  /*0bb0*/  DFMA R14, R10, R12, R14 ;  /* 0x0000000c0a0e722b */ /* 0x002fd6000000000e */
.L_x_21:
[----:B------:R-:W-:Y:S05]  /*0bc0*/  BSYNC.RECONVERGENT B4 ;  /* 0x0000000000047941 */ /* 0x000fea0003800200 */
.L_x_20:
[----:B------:R-:W-:Y:S05]  /*0bd0*/  @!P1 BRA `(.L_x_17) ;  /* 0x0000000000209947 */ /* 0x000fea0003800000 */
[----:B------:R-:W0:Y:S02]  /*0be0*/  LDCU UR7, c[0x0][0x398] ;  /* 0x00007300ff0777ac */ /* 0x000e240008000800 */
[----:B0-----:R-:W-:Y:S02]  /*0bf0*/  IMAD R10, R3, UR7, R21 ;  /* 0x00000007030a7c24 */ /* 0x001fe4000f8e0215 */
[----:B------:R-:W-:-:S03]  /*0c00*/  IMAD R11, R21, UR7, R8 ;  /* 0x00000007150b7c24 */ /* 0x000fc6000f8e0208 */
[----:B------:R-:W-:Y:S02]  /*0c10*/  LEA R10, R10, UR12, 0x3 ;  /* 0x0000000c0a0a7c11 */ /* 0x000fe4000f8e18ff */
[----:B------:R-:W-:-:S04]  /*0c20*/  LEA R12, R11, UR13, 0x3 ;  /* 0x0000000d0b0c7c11 */ /* 0x000fc8000f8e18ff */
[----:B------:R-:W-:Y:S04]  /*0c30*/  LDS.64 R10, [R10] ;  /* 0x000000000a0a7984 */ /* 0x000fe80000000a00 */
[----:B------:R-:W0:Y:S02]  /*0c40*/  LDS.64 R12, [R12] ;  /* 0x000000000c0c7984 */ /* 0x000e240000000a00 */
[----:B0-----:R-:W-:-:S11]  /*0c50*/  DFMA R14, R10, R12, R14 ;  /* 0x0000000c0a0e722b */ /* 0x001fd6000000000e */
.L_x_17:
[----:B------:R-:W-:Y:S05]  /*0c60*/  BSYNC.RECONVERGENT B3 ;  /* 0x0000000000037941 */ /* 0x000fea0003800200 */
.L_x_16:
[----:B------:R-:W0:Y:S01]  /*0c70*/  S2UR UR8, SR_CgaCtaId ;  /* 0x00000000000879c3 */ /* 0x000e220000008800 */
[----:B------:R-:W1:Y:S01]  /*0c80*/  LDCU UR15, c[0x0][0x398] ;  /* 0x00007300ff0f77ac */ /* 0x000e620008000800 */
[----:B------:R-:W-:Y:S01]  /*0c90*/  IMAD.U32 R13, RZ, RZ, UR9 ;  /* 0x00000009ff0d7e24 */ /* 0x000fe2000f8e00ff */
[----:B------:R-:W-:Y:S01]  /*0ca0*/  UMOV UR7, 0x400 ;  /* 0x0000040000077882 */ /* 0x000fe20000000000 */
[----:B-1----:R-:W-:Y:S01]  /*0cb0*/  IMAD R10, R3, UR15, R8 ;  /* 0x0000000f030a7c24 */ /* 0x002fe2000f8e0208 */
[----:B0-----:R-:W-:-:S06]  /*0cc0*/  ULEA UR7, UR8, UR7, 0x18 ;  /* 0x0000000708077291 */ /* 0x001fcc000f8ec0ff */
[----:B------:R-:W-:-:S05]  /*0cd0*/  LEA R12, R10, UR7, 0x3 ;  /* 0x000000070a0c7c11 */ /* 0x000fca000f8e18ff */
[----:B------:R-:W0:Y:S01]  /*0ce0*/  LDS.64 R10, [R12] ;  /* 0x000000000c0a7984 */ /* 0x000e220000000a00 */
[----:B------:R-:W-:Y:S01]  /*0cf0*/  IMAD R13, R13, 0x10, R12 ;  /* 0x000000100d0d7824 */ /* 0x000fe200078e020c */
[----:B0-----:R-:W-:-:S07]  /*0d00*/  DADD R10, R10, -R14 ;  /* 0x000000000a0a7229 */ /* 0x001fce000000080e */
[----:B------:R3:W-:Y:S04]  /*0d10*/  STS.64 [R13], R10 ;  /* 0x0000000a0d007388 */ /* 0x0007e80000000a00 */
.L_x_11:
[----:B012---:R-:W-:Y:S05]  /*0d20*/  BSYNC.RECONVERGENT B2 ;  /* 0x0000000000027941 */ /* 0x007fea0003800200 */
.L_x_10:
[----:B------:R-:W3:Y:S01]  /*0d30*/  LDCU UR7, c[0x0][0x398] ;  /* 0x00007300ff0777ac */ /* 0x000ee20008000800 */
[----:B------:R-:W-:Y:S02]  /*0d40*/  VIADD R8, R8, UR14 ;  /* 0x0000000e08087c36 */ /* 0x000fe40008000000 */
[----:B---3--:R-:W-:-:S05]  /*0d50*/  IMAD.U32 R13, RZ, RZ, UR7 ;  /* 0x00000007ff0d7e24 */ /* 0x008fca000f8e00ff */
[----:B------:R-:W-:-:S13]  /*0d60*/  ISETP.GE.AND P0, PT, R8, R13, PT ;  /* 0x0000000d0800720c */ /* 0x000fda0003f06270 */
[----:B------:R-:W-:Y:S05]  /*0d70*/  @!P0 BRA `(.L_x_22) ;  /* 0xfffffff800088947 */ /* 0x000fea000383ffff */
.L_x_5:
[----:B012---:R-:W-:Y:S05]  /*0d80*/  BSYNC.RECONVERGENT B1 ;  /* 0x0000000000017941 */ /* 0x007fea0003800200 */
.L_x_4:
[----:B------:R-:W-:Y:S01]  /*0d90*/  BAR.SYNC.DEFER_BLOCKING 0x0 ;  /* 0x0000000000007b1d */ /* 0x000fe20000010000 */
[----:B------:R-:W-:-:S05]  /*0da0*/  ISETP.GE.U32.AND P0, PT, R2, R13, PT ;  /* 0x0000000d0200720c */ /* 0x000fca0003f06070 */
[----:B------:R-:W-:Y:S08]  /*0db0*/  BSSY.RECONVERGENT B1, `(.L_x_23) ;  /* 0x00000ce000017945 */ /* 0x000ff00003800200 */
[----:B------:R-:W-:Y:S05]  /*0dc0*/  @P0 BRA `(.L_x_24) ;  /* 0x0000000c00300947 */ /* 0x000fea0003800000 */
[C---:B------:R-:W-:Y:S01]  /*0dd0*/  ISETP.NE.AND P0, PT, R3.reuse, RZ, PT ;  /* 0x000000ff0300720c */ /* 0x040fe20003f05270 */
[----:B------:R-:W-:-:S05]  /*0de0*/  IMAD R23, R3, R13, R3 ;  /* 0x0000000d03177224 */ /* 0x000fca00078e0203 */
[C---:B------:R-:W-:Y:S02]  /*0df0*/  LEA R22, R23.reuse, UR13, 0x3 ;  /* 0x0000000d17167c11 */ /* 0x040fe4000f8e18ff */
[----:B------:R-:W-:-:S05]  /*0e00*/  LEA R23, R23, UR12, 0x3 ;  /* 0x0000000c17177c11 */ /* 0x000fca000f8e18ff */
[----:B------:R-:W-:Y:S05]  /*0e10*/  @P0 BRA `(.L_x_25) ;  /* 0x0000000000b80947 */ /* 0x000fea0003800000 */
[----:B------:R-:W-:-:S07]  /*0e20*/  MOV R6, R2 ;  /* 0x0000000200067202 */ /* 0x000fce0000000f00 */
.L_x_31:
[----:B------:R-:W-:Y:S01]  /*0e30*/  ISETP.GE.AND P0, PT, R6, RZ, PT ;  /* 0x000000ff0600720c */ /* 0x000fe20003f06270 */
[----:B------:R-:W-:-:S12]  /*0e40*/  BSSY.RECONVERGENT B2, `(.L_x_26) ;  /* 0x0000026000027945 */ /* 0x000fd80003800200 */
[----:B01----:R-:W-:Y:S05]  /*0e50*/  @!P0 BRA `(.L_x_27) ;  /* 0x0000000000908947 */ /* 0x003fea0003800000 */
[----:B------:R-:W-:-:S13]  /*0e60*/  ISETP.NE.AND P0, PT, R6, RZ, PT ;  /* 0x000000ff0600720c */ /* 0x000fda0003f05270 */
[----:B------:R-:W-:Y:S05]  /*0e70*/  @!P0 BRA `(.L_x_28) ;  /* 0x00000000007c8947 */ /* 0x000fea0003800000 */
[----:B------:R-:W0:Y:S01]  /*0e80*/  LDS.64 R10, [R22] ;  /* 0x00000000160a7984 */ /* 0x000e220000000a00 */
[----:B------:R-:W1:Y:S01]  /*0e90*/  S2UR UR8, SR_CgaCtaId ;  /* 0x00000000000879c3 */ /* 0x000e620000008800 */
[----:B------:R-:W-:Y:S01]  /*0ea0*/  UMOV UR7, 0x400 ;  /* 0x0000040000077882 */ /* 0x000fe20000000000 */
[----:B------:R-:W-:Y:S01]  /*0eb0*/  IMAD R7, R6, UR16, RZ ;  /* 0x0000001006077c24 */ /* 0x000fe2000f8e02ff */
[----:B------:R-:W-:Y:S01]  /*0ec0*/  BSSY.RECONVERGENT B3, `(.L_x_29) ;  /* 0x0000017000037945 */ /* 0x000fe20003800200 */
[----:B------:R-:W-:Y:S01]  /*0ed0*/  IMAD.MOV.U32 R8, RZ, RZ, 0x1 ;  /* 0x00000001ff087424 */ /* 0x000fe200078e00ff */
[----:B-1----:R-:W-:-:S06]  /*0ee0*/  ULEA UR7, UR8, UR7, 0x18 ;  /* 0x0000000708077291 */ /* 0x002fcc000f8ec0ff */
[----:B------:R-:W-:-:S06]  /*0ef0*/  LEA R12, R7, UR7, 0x3 ;  /* 0x00000007070c7c11 */ /* 0x000fcc000f8e18ff */
[----:B------:R-:W1:Y:S01]  /*0f00*/  LDS.64 R12, [R12] ;  /* 0x000000000c0c7984 */ /* 0x000e620000000a00 */
[----:B0-----:R-:W0:Y:S02]  /*0f10*/  MUFU.RCP64H R9, R11 ;  /* 0x0000000b00097308 */ /* 0x001e240000001800 */
[----:B0-----:R-:W-:-:S08]  /*0f20*/  DFMA R14, -R10, R8, 1 ;  /* 0x3ff000000a0e742b */ /* 0x001fd00000000108 */
[----:B------:R-:W-:-:S08]  /*0f30*/  DFMA R14, R14, R14, R14 ;  /* 0x0000000e0e0e722b */ /* 0x000fd0000000000e */
[----:B------:R-:W-:Y:S01]  /*0f40*/  DFMA R14, R8, R14, R8 ;  /* 0x0000000e080e722b */ /* 0x000fe20000000008 */
[----:B-1----:R-:W-:-:S07]  /*0f50*/  FSETP.GEU.AND P1, PT, |R13|, 6.5827683646048100446e-37, PT ;  /* 0x036000000d00780b */ /* 0x002fce0003f2e200 */
[----:B------:R-:W-:-:S08]  /*0f60*/  DFMA R8, -R10, R14, 1 ;  /* 0x3ff000000a08742b */ /* 0x000fd0000000010e */
[----:B------:R-:W-:-:S08]  /*0f70*/  DFMA R8, R14, R8, R14 ;  /* 0x000000080e08722b */ /* 0x000fd0000000000e */
[----:B------:R-:W-:-:S08]  /*0f80*/  DMUL R14, R12, R8 ;  /* 0x000000080c0e7228 */ /* 0x000fd00000000000 */
[----:B------:R-:W-:-:S08]  /*0f90*/  DFMA R16, -R10, R14, R12 ;  /* 0x0000000e0a10722b */ /* 0x000fd0000000010c */
[----:B------:R-:W-:-:S10]  /*0fa0*/  DFMA R8, R8, R16, R14 ;  /* 0x000000100808722b */ /* 0x000fd4000000000e */
[----:B------:R-:W-:-:S05]  /*0fb0*/  FFMA R0, RZ, R11, R9 ;  /* 0x0000000bff007223 */ /* 0x000fca0000000009 */
[----:B------:R-:W-:-:S13]  /*0fc0*/  FSETP.GT.AND P0, PT, |R0|, 1.469367938527859385e-39, PT ;  /* 0x001000000000780b */ /* 0x000fda0003f04200 */
[----:B------:R-:W-:Y:S05]  /*0fd0*/  @P0 BRA P1, `(.L_x_30) ;  /* 0x0000000000140947 */ /* 0x000fea0000800000 */
[----:B------:R-:W-:Y:S01]  /*0fe0*/  IMAD.MOV.U32 R15, RZ, RZ, R11 ;  /* 0x000000ffff0f7224 */ /* 0x000fe200078e000b */
[----:B------:R-:W-:-:S07]  /*0ff0*/  MOV R0, 0x1010 ;  /* 0x0000101000007802 */ /* 0x000fce0000000f00 */
[----:B------:R-:W-:Y:S05]  /*1000*/  CALL.REL.NOINC `($__internal_0_$__cuda_sm20_div_rn_f64_full) ;  /* 0x0000000c00387944 */ /* 0x000fea0003c00000 */
[----:B------:R-:W-:Y:S02]  /*1010*/  IMAD.MOV.U32 R8, RZ, RZ, R10 ;  /* 0x000000ffff087224 */ /* 0x000fe400078e000a */
[----:B------:R-:W-:-:S07]  /*1020*/  IMAD.MOV.U32 R9, RZ, RZ, R11 ;  /* 0x000000ffff097224 */ /* 0x000fce00078e000b */
.L_x_30:
[----:B------:R-:W-:Y:S05]  /*1030*/  BSYNC.RECONVERGENT B3 ;  /* 0x0000000000037941 */ /* 0x000fea0003800200 */
.L_x_29:
[----:B------:R-:W-:-:S05]  /*1040*/  LEA R7, R7, UR12, 0x3 ;  /* 0x0000000c07077c11 */ /* 0x000fca000f8e18ff */
[----:B------:R0:W-:Y:S01]  /*1050*/  STS.64 [R7], R8 ;  /* 0x0000000807007388 */ /* 0x0001e20000000a00 */
[----:B------:R-:W-:Y:S05]  /*1060*/  BRA `(.L_x_27) ;  /* 0x00000000000c7947 */ /* 0x000fea0003800000 */
.L_x_28:
[----:B------:R-:W-:Y:S02]  /*1070*/  IMAD.MOV.U32 R8, RZ, RZ, 0x0 ;  /* 0x00000000ff087424 */ /* 0x000fe400078e00ff */
[----:B------:R-:W-:-:S05]  /*1080*/  IMAD.MOV.U32 R9, RZ, RZ, 0x3ff00000 ;  /* 0x3ff00000ff097424 */ /* 0x000fca00078e00ff */
[----:B------:R1:W-:Y:S02]  /*1090*/  STS.64 [R23], R8 ;  /* 0x0000000817007388 */ /* 0x0003e40000000a00 */
.L_x_27:
[----:B------:R-:W-:Y:S05]  /*10a0*/  BSYNC.RECONVERGENT B2 ;  /* 0x0000000000027941 */ /* 0x000fea0003800200 */
.L_x_26:
[----:B------:R-:W-:Y:S02]  /*10b0*/  VIADD R6, R6, UR14 ;  /* 0x0000000e06067c36 */ /* 0x000fe40008000000 */
[----:B------:R-:W-:-:S05]  /*10c0*/  IMAD.U32 R13, RZ, RZ, UR16 ;  /* 0x00000010ff0d7e24 */ /* 0x000fca000f8e00ff */
[----:B------:R-:W-:-:S13]  /*10d0*/  ISETP.GE.AND P0, PT, R6, R13, PT ;  /* 0x0000000d0600720c */ /* 0x000fda0003f06270 */
[----:B------:R-:W-:Y:S05]  /*10e0*/  @!P0 BRA `(.L_x_31) ;  /* 0xfffffffc00508947 */ /* 0x000fea000383ffff */
[----:B------:R-:W-:Y:S05]  /*10f0*/  BRA `(.L_x_24) ;  /* 0x0000000800647947 */ /* 0x000fea0003800000 */
.L_x_25:
[----:B------:R-:W-:Y:S01]  /*1100*/  LOP3.LUT R24, R3, 0x7ffffff8, RZ, 0xc0, !PT ;  /* 0x7ffffff803187812 */ /* 0x000fe200078ec0ff */
[----:B------:R-:W-:-:S07]  /*1110*/  IMAD.MOV.U32 R26, RZ, RZ, R2 ;  /* 0x000000ffff1a7224 */ /* 0x000fce00078e0002 */
.L_x_46:
[----:B------:R-:W-:Y:S01]  /*1120*/  ISETP.GE.AND P0, PT, R26, R3, PT ;  /* 0x000000031a00720c */ /* 0x000fe20003f06270 */
[----:B------:R-:W-:-:S12]  /*1130*/  BSSY.RECONVERGENT B2, `(.L_x_32) ;  /* 0x0000090000027945 */ /* 0x000fd80003800200 */
[----:B01----:R-:W-:Y:S05]  /*1140*/  @!P0 BRA `(.L_x_33) ;  /* 0x0000000800388947 */ /* 0x003fea0003800000 */
[----:B------:R-:W-:-:S13]  /*1150*/  ISETP.NE.AND P0, PT, R3, R26, PT ;  /* 0x0000001a0300720c */ /* 0x000fda0003f05270 */
[----:B------:R-:W-:Y:S02]  /*1160*/  @!P0 IMAD.MOV.U32 R8, RZ, RZ, 0x0 ;  /* 0x00000000ff088424 */ /* 0x000fe400078e00ff */
[----:B------:R-:W-:-:S05]  /*1170*/  @!P0 IMAD.MOV.U32 R9, RZ, RZ, 0x3ff00000 ;  /* 0x3ff00000ff098424 */ /* 0x000fca00078e00ff */
[----:B------:R0:W-:Y:S01]  /*1180*/  @!P0 STS.64 [R23], R8 ;  /* 0x0000000817008388 */ /* 0x0001e20000000a00 */
[----:B------:R-:W-:Y:S05]  /*1190*/  @!P0 BRA `(.L_x_33) ;  /* 0x0000000800248947 */ /* 0x000fea0003800000 */
[----:B------:R-:W-:Y:S01]  /*11a0*/  ISETP.GE.U32.AND P0, PT, R3, 0x8, PT ;  /* 0x000000080300780c */ /* 0x000fe20003f06070 */
[----:B------:R-:W-:Y:S01]  /*11b0*/  BSSY.RECONVERGENT B3, `(.L_x_34) ;  /* 0x000002f000037945 */ /* 0x000fe20003800200 */
[----:B------:R-:W-:Y:S02]  /*11c0*/  MOV R0, RZ ;  /* 0x000000ff00007202 */ /* 0x000fe40000000f00 */
[----:B------:R-:W-:-:S09]  /*11d0*/  CS2R R12, SRZ ;  /* 0x00000000000c7805 */ /* 0x000fd2000001ff00 */
[----:B------:R-:W-:Y:S05]  /*11e0*/  @!P0 BRA `(.L_x_35) ;  /* 0x0000000000ac8947 */ /* 0x000fea0003800000 */
[----:B------:R-:W-:Y:S01]  /*11f0*/  BSSY.RECONVERGENT B4, `(.L_x_36) ;  /* 0x0000029000047945 */ /* 0x000fe20003800200 */
[----:B------:R-:W-:Y:S01]  /*1200*/  IMAD.MOV.U32 R25, RZ, RZ, RZ ;  /* 0x000000ffff197224 */ /* 0x000fe200078e00ff */
[----:B------:R-:W-:-:S07]  /*1210*/  CS2R R12, SRZ ;  /* 0x00000000000c7805 */ /* 0x000fce000001ff00 */
.L_x_37:
[----:B------:R-:W1:Y:S02]  /*1220*/  LDCU UR7, c[0x0][0x398] ;  /* 0x00007300ff0777ac */ /* 0x000e640008000800 */
[----:B-1----:R-:W-:Y:S02]  /*1230*/  IMAD R0, R26, UR7, R25 ;  /* 0x000000071a007c24 */ /* 0x002fe4000f8e0219 */
[C---:B0-----:R-:W-:Y:S02]  /*1240*/  IMAD R8, R25.reuse, UR7, R3 ;  /* 0x0000000719087c24 */ /* 0x041fe4000f8e0203 */
[----:B------:R-:W-:Y:S01]  /*1250*/  VIADD R25, R25, 0x8 ;  /* 0x0000000819197836 */ /* 0x000fe20000000000 */
[----:B------:R-:W-:Y:S02]  /*1260*/  LEA R0, R0, UR12, 0x3 ;  /* 0x0000000c00007c11 */ /* 0x000fe4000f8e18ff */
[----:B------:R-:W-:Y:S02]  /*1270*/  LEA R18, R8, UR13, 0x3 ;  /* 0x0000000d08127c11 */ /* 0x000fe4000f8e18ff */
[----:B------:R-:W-:Y:S01]  /*1280*/  ISETP.NE.AND P0, PT, R25, R24, PT ;  /* 0x000000181900720c */ /* 0x000fe20003f05270 */
[----:B------:R-:W-:Y:S02]  /*1290*/  LDS.64 R14, [R0] ;  /* 0x00000000000e7984 */ /* 0x000fe40000000a00 */
[----:B------:R-:W-:-:S02]  /*12a0*/  VIADD R19, R18, UR6 ;  /* 0x0000000612137c36 */ /* 0x000fc40008000000 */
[----:B------:R-:W0:Y:S02]  /*12b0*/  LDS.64 R8, [R18] ;  /* 0x0000000012087984 */ /* 0x000e240000000a00 */
[----:B------:R-:W-:Y:S02]  /*12c0*/  VIADD R27, R19, UR6 ;  /* 0x00000006131b7c36 */ /* 0x000fe40008000000 */
[----:B------:R-:W-:Y:S02]  /*12d0*/  LDS.64 R10, [R0+0x8] ;  /* 0x00000800000a7984 */ /* 0x000fe40000000a00 */
[----:B------:R-:W-:Y:S02]  /*12e0*/  VIADD R28, R27, UR6 ;  /* 0x000000061b1c7c36 */ /* 0x000fe40008000000 */
[----:B------:R-:W1:Y:S02]  /*12f0*/  LDS.64 R16, [R18+UR6] ;  /* 0x0000000612107984 */ /* 0x000e640008000a00 */
[----:B------:R-:W-:-:S02]  /*1300*/  VIADD R29, R28, UR6 ;  /* 0x000000061c1d7c36 */ /* 0x000fc40008000000 */
[----:B------:R-:W-:Y:S01]  /*1310*/  LDS.64 R20, [R0+0x20] ;  /* 0x0000200000147984 */ /* 0x000fe20000000a00 */
[----:B0-----:R-:W-:-:S03]  /*1320*/  DFMA R12, R14, R8, R12 ;  /* 0x000000080e0c722b */ /* 0x001fc6000000000c */
[----:B------:R-:W-:Y:S04]  /*1330*/  LDS.64 R8, [R0+0x10] ;  /* 0x0000100000087984 */ /* 0x000fe80000000a00 */
[----:B------:R-:W0:Y:S01]  /*1340*/  LDS.64 R14, [R19+UR6] ;  /* 0x00000006130e7984 */ /* 0x000e220008000a00 */
[----:B-1----:R-:W-:-:S03]  /*1350*/  DFMA R16, R10, R16, R12 ;  /* 0x000000100a10722b */ /* 0x002fc6000000000c */
[----:B------:R-:W-:Y:S04]  /*1360*/  LDS.64 R12, [R0+0x18] ;  /* 0x00001800000c7984 */ /* 0x000fe80000000a00 */
[----:B------:R-:W1:Y:S04]  /*1370*/  LDS.64 R10, [R27+UR6] ;  /* 0x000000061b0a7984 */ /* 0x000e680008000a00 */
[----:B------:R-:W-:Y:S01]  /*1380*/  LDS.64 R18, [R0+0x28] ;  /* 0x0000280000127984 */ /* 0x000fe20000000a00 */
[----:B0-----:R-:W-:-:S03]  /*1390*/  DFMA R14, R8, R14, R16 ;  /* 0x0000000e080e722b */ /* 0x001fc60000000010 */
[----:B------:R-:W0:Y:S04]  /*13a0*/  LDS.64 R8, [R28+UR6] ;  /* 0x000000061c087984 */ /* 0x000e280008000a00 */
[----:B------:R2:W3:Y:S01]  /*13b0*/  LDS.64 R16, [R29+UR6] ;  /* 0x000000061d107984 */ /* 0x0004e20008000a00 */
[----:B-1----:R-:W-:-:S03]  /*13c0*/  DFMA R10, R12, R10, R14 ;  /* 0x0000000a0c0a722b */ /* 0x002fc6000000000e */
[----:B------:R-:W-:Y:S01]  /*13d0*/  LDS.64 R12, [R0+0x38] ;  /* 0x00003800000c7984 */ /* 0x000fe20000000a00 */
[----:B--2---:R-:W-:-:S04]  /*13e0*/  VIADD R29, R29, UR6 ;  /* 0x000000061d1d7c36 */ /* 0x004fc80008000000 */
[----:B------:R-:W-:-:S06]  /*13f0*/  VIADD R14, R29, UR6 ;  /* 0x000000061d0e7c36 */ /* 0x000fcc0008000000 */
[----:B------:R-:W-:Y:S01]  /*1400*/  LDS.64 R14, [R14+UR6] ;  /* 0x000000060e0e7984 */ /* 0x000fe20008000a00 */
[----:B0-----:R-:W-:-:S03]  /*1410*/  DFMA R20, R20, R8, R10 ;  /* 0x000000081414722b */ /* 0x001fc6000000000a */
[----:B------:R-:W-:Y:S04]  /*1420*/  LDS.64 R8, [R0+0x30] ;  /* 0x0000300000087984 */ /* 0x000fe80000000a00 */
[----:B------:R-:W0:Y:S01]  /*1430*/  LDS.64 R10, [R29+UR6] ;  /* 0x000000061d0a7984 */ /* 0x000e220008000a00 */
[----:B---3--:R-:W-:-:S08]  /*1440*/  DFMA R16, R18, R16, R20 ;  /* 0x000000101210722b */ /* 0x008fd00000000014 */
[----:B0-----:R-:W-:-:S08]  /*1450*/  DFMA R8, R8, R10, R16 ;  /* 0x0000000a0808722b */ /* 0x001fd00000000010 */
[----:B------:R-:W-:Y:S01]  /*1460*/  DFMA R12, R12, R14, R8 ;  /* 0x0000000e0c0c722b */ /* 0x000fe20000000008 */
[----:B------:R-:W-:Y:S10]  /*1470*/  @P0 BRA `(.L_x_37) ;  /* 0xfffffffc00680947 */ /* 0x000ff4000383ffff */
[----:B------:R-:W-:Y:S05]  /*1480*/  BSYNC.RECONVERGENT B4 ;  /* 0x0000000000047941 */ /* 0x000fea0003800200 */
.L_x_36:
[----:B------:R-:W-:-:S07]  /*1490*/  IMAD.MOV.U32 R0, RZ, RZ, R24 ;  /* 0x000000ffff007224 */ /* 0x000fce00078e0018 */
.L_x_35:
[----:B------:R-:W-:Y:S05]  /*14a0*/  BSYNC.RECONVERGENT B3 ;  /* 0x0000000000037941 */ /* 0x000fea0003800200 */
.L_x_34:
[----:B------:R-:W-:Y:S01]  /*14b0*/  LOP3.LUT P0, RZ, R3, 0x7, RZ, 0xc0, !PT ;  /* 0x0000000703ff7812 */ /* 0x000fe2000780c0ff */
[----:B------:R-:W-:-:S12]  /*14c0*/  BSSY.RECONVERGENT B3, `(.L_x_38) ;  /* 0x0000037000037945 */ /* 0x000fd80003800200 */
[----:B------:R-:W-:Y:S05]  /*14d0*/  @!P0 BRA `(.L_x_39) ;  /* 0x0000000000d48947 */ /* 0x000fea0003800000 */
[----:B------:R-:W-:Y:S01]  /*14e0*/  ISETP.GE.U32.AND P0, PT, R7, 0x3, PT ;  /* 0x000000030700780c */ /* 0x000fe20003f06070 */
[----:B------:R-:W-:Y:S01]  /*14f0*/  BSSY.RECONVERGENT B4, `(.L_x_40) ;  /* 0x0000017000047945 */ /* 0x000fe20003800200 */
[----:B------:R-:W-:-:S11]  /*1500*/  LOP3.LUT P1, RZ, R6, 0x3, RZ, 0xc0, !PT ;  /* 0x0000000306ff7812 */ /* 0x000fd6000782c0ff */
[----:B------:R-:W-:Y:S05]  /*1510*/  @!P0 BRA `(.L_x_41) ;  /* 0x0000000000508947 */ /* 0x000fea0003800000 */
[----:B------:R-:W1:Y:S02]  /*1520*/  LDCU UR7, c[0x0][0x398] ;  /* 0x00007300ff0777ac */ /* 0x000e640008000800 */
[----:B-1----:R-:W-:Y:S02]  /*1530*/  IMAD R25, R26, UR7, R0 ;  /* 0x000000071a197c24 */ /* 0x002fe4000f8e0200 */
[C---:B0-----:R-:W-:Y:S01]  /*1540*/  IMAD R8, R0.reuse, UR7, R3 ;  /* 0x0000000700087c24 */ /* 0x041fe2000f8e0203 */
[----:B------:R-:W-:Y:S02]  /*1550*/  IADD3 R0, PT, PT, R0, 0x4, RZ ;  /* 0x0000000400007810 */ /* 0x000fe40007ffe0ff */
[----:B------:R-:W-:Y:S02]  /*1560*/  LEA R25, R25, UR12, 0x3 ;  /* 0x0000000c19197c11 */ /* 0x000fe4000f8e18ff */
[----:B------:R-:W-:-:S03]  /*1570*/  LEA R27, R8, UR13, 0x3 ;  /* 0x0000000d081b7c11 */ /* 0x000fc6000f8e18ff */
[----:B------:R-:W-:Y:S02]  /*1580*/  LDS.64 R8, [R25] ;  /* 0x0000000019087984 */ /* 0x000fe40000000a00 */
[----:B------:R-:W-:Y:S02]  /*1590*/  VIADD R28, R27, UR6 ;  /* 0x000000061b1c7c36 */ /* 0x000fe40008000000 */
[----:B------:R-:W0:Y:S02]  /*15a0*/  LDS.64 R20, [R27] ;  /* 0x000000001b147984 */ /* 0x000e240000000a00 */
[----:B------:R-:W-:Y:S02]  /*15b0*/  VIADD R14, R28, UR6 ;  /* 0x000000061c0e7c36 */ /* 0x000fe40008000000 */
[----:B------:R-:W-:Y:S04]  /*15c0*/  LDS.64 R18, [R25+0x8] ;  /* 0x0000080019127984 */ /* 0x000fe80000000a00 */
[----:B------:R-:W1:Y:S04]  /*15d0*/  LDS.64 R16, [R27+UR6] ;  /* 0x000000061b107984 */ /* 0x000e680008000a00 */
[----:B------:R-:W-:Y:S04]  /*15e0*/  LDS.64 R10, [R28+UR6] ;  /* 0x000000061c0a7984 */ /* 0x000fe80008000a00 */
[----:B------:R-:W-:Y:S01]  /*15f0*/  LDS.64 R14, [R14+UR6] ;  /* 0x000000060e0e7984 */ /* 0x000fe20008000a00 */
[----:B0-----:R-:W-:-:S03]  /*1600*/  DFMA R20, R8, R20, R12 ;  /* 0x000000140814722b */ /* 0x001fc6000000000c */
[----:B------:R-:W0:Y:S04]  /*1610*/  LDS.64 R8, [R25+0x10] ;  /* 0x0000100019087984 */ /* 0x000e280000000a00 */
[----:B------:R-:W2:Y:S01]  /*1620*/  LDS.64 R12, [R25+0x18] ;  /* 0x00001800190c7984 */ /* 0x000ea20000000a00 */
[----:B-1----:R-:W-:-:S08]  /*1630*/  DFMA R16, R18, R16, R20 ;  /* 0x000000101210722b */ /* 0x002fd00000000014 */
[----:B0-----:R-:W-:-:S08]  /*1640*/  DFMA R8, R8, R10, R16 ;  /* 0x0000000a0808722b */ /* 0x001fd00000000010 */
[----:B--2---:R-:W-:-:S11]  /*1650*/  DFMA R12, R12, R14, R8 ;  /* 0x0000000e0c0c722b */ /* 0x004fd60000000008 */
.L_x_41:
[----:B------:R-:W-:Y:S05]  /*1660*/  BSYNC.RECONVERGENT B4 ;  /* 0x0000000000047941 */ /* 0x000fea0003800200 */
.L_x_40:
[----:B------:R-:W-:Y:S05]  /*1670*/  @!P1 BRA `(.L_x_39) ;  /* 0x00000000006c9947 */ /* 0x000fea0003800000 */
[C---:B0-----:R-:W-:Y:S01]  /*1680*/  LOP3.LUT R8, R4.reuse, 0x3, RZ, 0xc0, !PT ;  /* 0x0000000304087812 */ /* 0x041fe200078ec0ff */
        /* <DEDUP_REMOVED lines=16> */
.L_x_43:
[----:B------:R-:W-:Y:S05]  /*1790*/  BSYNC.RECONVERGENT B4 ;  /* 0x0000000000047941 */ /* 0x000fea0003800200 */
.L_x_42:
        /* <DEDUP_REMOVED lines=9> */
.L_x_39:
[----:B------:R-:W-:Y:S05]  /*1830*/  BSYNC.RECONVERGENT B3 ;  /* 0x0000000000037941 */ /* 0x000fea0003800200 */
.L_x_38:
[----:B0-----:R-:W0:Y:S01]  /*1840*/  LDS.64 R8, [R22] ;  /* 0x0000000016087984 */ /* 0x001e220000000a00 */
[----:B------:R-:W1:Y:S01]  /*1850*/  S2UR UR8, SR_CgaCtaId ;  /* 0x00000000000879c3 */ /* 0x000e620000008800 */
[----:B------:R-:W2:Y:S01]  /*1860*/  LDCU UR15, c[0x0][0x398] ;  /* 0x00007300ff0f77ac */ /* 0x000ea20008000800 */
[----:B------:R-:W-:Y:S01]  /*1870*/  IMAD.MOV.U32 R16, RZ, RZ, 0x1 ;  /* 0x00000001ff107424 */ /* 0x000fe200078e00ff */
[----:B------:R-:W-:Y:S01]  /*1880*/  BSSY.RECONVERGENT B3, `(.L_x_44) ;  /* 0x0000018000037945 */ /* 0x000fe20003800200 */
[----:B------:R-:W-:Y:S01]  /*1890*/  UMOV UR7, 0x400 ;  /* 0x0000040000077882 */ /* 0x000fe20000000000 */
[----:B--2---:R-:W-:Y:S01]  /*18a0*/  IMAD R25, R26, UR15, R3 ;  /* 0x0000000f1a197c24 */ /* 0x004fe2000f8e0203 */
[----:B-1----:R-:W-:-:S06]  /*18b0*/  ULEA UR7, UR8, UR7, 0x18 ;  /* 0x0000000708077291 */ /* 0x002fcc000f8ec0ff */
[----:B------:R-:W-:-:S05]  /*18c0*/  LEA R0, R25, UR7, 0x3 ;  /* 0x0000000719007c11 */ /* 0x000fca000f8e18ff */
[----:B------:R-:W1:Y:S01]  /*18d0*/  LDS.64 R14, [R0] ;  /* 0x00000000000e7984 */ /* 0x000e620000000a00 */
[----:B0-----:R-:W0:Y:S02]  /*18e0*/  MUFU.RCP64H R17, R9 ;  /* 0x0000000900117308 */ /* 0x001e240000001800 */
[----:B0-----:R-:W-:-:S08]  /*18f0*/  DFMA R10, -R8, R16, 1 ;  /* 0x3ff00000080a742b */ /* 0x001fd00000000110 */
[----:B------:R-:W-:-:S08]  /*1900*/  DFMA R10, R10, R10, R10 ;  /* 0x0000000a0a0a722b */ /* 0x000fd0000000000a */
[----:B------:R-:W-:Y:S02]  /*1910*/  DFMA R10, R16, R10, R16 ;  /* 0x0000000a100a722b */ /* 0x000fe40000000010 */
[----:B-1----:R-:W-:-:S06]  /*1920*/  DADD R12, R14, -R12 ;  /* 0x000000000e0c7229 */ /* 0x002fcc000000080c */
[----:B------:R-:W-:-:S04]  /*1930*/  DFMA R16, -R8, R10, 1 ;  /* 0x3ff000000810742b */ /* 0x000fc8000000010a */
[----:B------:R-:W-:-:S04]  /*1940*/  FSETP.GEU.AND P1, PT, |R13|, 6.5827683646048100446e-37, PT ;  /* 0x036000000d00780b */ /* 0x000fc80003f2e200 */
        /* <DEDUP_REMOVED lines=8> */
[----:B------:R-:W-:Y:S01]  /*19d0*/  MOV R0, 0x1a00 ;  /* 0x00001a0000007802 */ /* 0x000fe20000000f00 */
[----:B------:R-:W-:-:S07]  /*19e0*/  IMAD.MOV.U32 R15, RZ, RZ, R9 ;  /* 0x000000ffff0f7224 */ /* 0x000fce00078e0009 */
[----:B------:R-:W-:Y:S05]  /*19f0*/  CALL.REL.NOINC `($__internal_0_$__cuda_sm20_div_rn_f64_full) ;  /* 0x0000000000bc7944 */ /* 0x000fea0003c00000 */
.L_x_45:
[----:B------:R-:W-:Y:S05]  /*1a00*/  BSYNC.RECONVERGENT B3 ;  /* 0x0000000000037941 */ /* 0x000fea0003800200 */
.L_x_44:
[----:B------:R-:W-:-:S05]  /*1a10*/  LEA R25, R25, UR12, 0x3 ;  /* 0x0000000c19197c11 */ /* 0x000fca000f8e18ff */
[----:B------:R1:W-:Y:S02]  /*1a20*/  STS.64 [R25], R10 ;  /* 0x0000000a19007388 */ /* 0x0003e40000000a00 */
.L_x_33:
[----:B------:R-:W-:Y:S05]  /*1a30*/  BSYNC.RECONVERGENT B2 ;  /* 0x0000000000027941 */ /* 0x000fea0003800200 */
.L_x_32:
[----:B------:R-:W2:Y:S01]  /*1a40*/  LDCU UR7, c[0x0][0x398] ;  /* 0x00007300ff0777ac */ /* 0x000ea20008000800 */
[----:B------:R-:W-:Y:S02]  /*1a50*/  VIADD R26, R26, UR14 ;  /* 0x0000000e1a1a7c36 */ /* 0x000fe40008000000 */
[----:B--2---:R-:W-:-:S05]  /*1a60*/  IMAD.U32 R13, RZ, RZ, UR7 ;  /* 0x00000007ff0d7e24 */ /* 0x004fca000f8e00ff */
[----:B------:R-:W-:-:S13]  /*1a70*/  ISETP.GE.AND P0, PT, R26, R13, PT ;  /* 0x0000000d1a00720c */ /* 0x000fda0003f06270 */
[----:B------:R-:W-:Y:S05]  /*1a80*/  @!P0 BRA `(.L_x_46) ;  /* 0xfffffff400a48947 */ /* 0x000fea000383ffff */
.L_x_24:
[----:B------:R-:W-:Y:S05]  /*1a90*/  BSYNC.RECONVERGENT B1 ;  /* 0x0000000000017941 */ /* 0x000fea0003800200 */
.L_x_23:
[----:B------:R-:W-:Y:S01]  /*1aa0*/  VIADD R3, R3, 0x1 ;  /* 0x0000000103037836 */ /* 0x000fe20000000000 */
[----:B------:R-:W-:Y:S01]  /*1ab0*/  BAR.SYNC.DEFER_BLOCKING 0x0 ;  /* 0x0000000000007b1d */ /* 0x000fe20000010000 */
[----:B------:R-:W-:Y:S02]  /*1ac0*/  VIADD R5, R5, 0x1 ;  /* 0x0000000105057836 */ /* 0x000fe40000000000 */
[----:B------:R-:W-:Y:S01]  /*1ad0*/  VIADD R4, R4, 0x1 ;  /* 0x0000000104047836 */ /* 0x000fe20000000000 */
[----:B------:R-:W-:-:S13]  /*1ae0*/  ISETP.NE.AND P0, PT, R3, R13, PT ;  /* 0x0000000d0300720c */ /* 0x000fda0003f05270 */
[----:B------:R-:W-:Y:S05]  /*1af0*/  @P0 BRA `(.L_x_47) ;  /* 0xffffffe800140947 */ /* 0x000fea000383ffff */
[----:B------:R-:W-:Y:S05]  /*1b00*/  BSYNC.RECONVERGENT B0 ;  /* 0x0000000000007941 */ /* 0x000fea0003800200 */
.L_x_3:
[----:B------:R-:W-:Y:S01]  /*1b10*/  ISETP.GE.U32.AND P0, PT, R2, UR9, PT ;  /* 0x0000000902007c0c */ /* 0x000fe2000bf06070 */
[----:B------:R-:W-:-:S12]  /*1b20*/  BSSY.RECONVERGENT B0, `(.L_x_48) ;  /* 0x000001a000007945 */ /* 0x000fd80003800200 */
[----:B------:R-:W-:Y:S05]  /*1b30*/  @P0 BRA `(.L_x_49) ;  /* 0x0000000000600947 */ /* 0x000fea0003800000 */
[----:B01----:R-:W0:Y:S01]  /*1b40*/  S2R R11, SR_CgaCtaId ;  /* 0x00000000000b7919 */ /* 0x003e220000008800 */
[----:B------:R-:W1:Y:S01]  /*1b50*/  LDC R3, c[0x0][0x360] ;  /* 0x0000d800ff037b82 */ /* 0x000e620000000800 */
[----:B------:R-:W-:-:S07]  /*1b60*/  MOV R0, 0x400 ;  /* 0x0000040000007802 */ /* 0x000fce0000000f00 */
[----:B------:R-:W2:Y:S08]  /*1b70*/  LDC.64 R4, c[0x0][0x390] ;  /* 0x0000e400ff047b82 */ /* 0x000eb00000000a00 */
[----:B------:R-:W3:Y:S08]  /*1b80*/  LDC.64 R6, c[0x0][0x380] ;  /* 0x0000e000ff067b82 */ /* 0x000ef00000000a00 */
[----:B------:R-:W4:Y:S01]  /*1b90*/  LDC.64 R8, c[0x0][0x388] ;  /* 0x0000e200ff087b82 */ /* 0x000f220000000a00 */
[----:B0-----:R-:W-:-:S07]  /*1ba0*/  LEA R23, R11, R0, 0x18 ;  /* 0x000000000b177211 */ /* 0x001fce00078ec0ff */
.L_x_50:
[----:B0-----:R-:W-:Y:S01]  /*1bb0*/  MOV R11, UR9 ;  /* 0x00000009000b7c02 */ /* 0x001fe20008000f00 */
[C---:B------:R-:W-:Y:S01]  /*1bc0*/  IMAD R10, R2.reuse, 0x8, R23 ;  /* 0x00000008020a7824 */ /* 0x040fe200078e0217 */
[C---:B------:R-:W-:Y:S01]  /*1bd0*/  LEA R14, R2.reuse, UR12, 0x3 ;  /* 0x0000000c020e7c11 */ /* 0x040fe2000f8e18ff */
[----:B------:R-:W-:Y:S02]  /*1be0*/  VIADD R21, R2, UR4 ;  /* 0x0000000402157c36 */ /* 0x000fe40008000000 */
[----:B------:R-:W-:Y:S02]  /*1bf0*/  IMAD R18, R11, 0x10, R10 ;  /* 0x000000100b127824 */ /* 0x000fe400078e020a */
[----:B------:R-:W0:Y:S01]  /*1c00*/  LDS.64 R10, [R10] ;  /* 0x000000000a0a7984 */ /* 0x000e220000000a00 */
[----:B---3--:R-:W-:-:S03]  /*1c10*/  IMAD.WIDE R12, R21, 0x8, R6 ;  /* 0x00000008150c7825 */ /* 0x008fc600078e0206 */
[----:B------:R-:W3:Y:S01]  /*1c20*/  LDS.64 R14, [R14] ;  /* 0x000000000e0e7984 */ /* 0x000ee20000000a00 */
[----:B----4-:R-:W-:-:S03]  /*1c30*/  IMAD.WIDE R16, R21, 0x8, R8 ;  /* 0x0000000815107825 */ /* 0x010fc600078e0208 */
[----:B------:R-:W4:Y:S01]  /*1c40*/  LDS.64 R18, [R18] ;  /* 0x0000000012127984 */ /* 0x000f220000000a00 */
[----:B--2---:R-:W-:-:S04]  /*1c50*/  IMAD.WIDE R20, R21, 0x8, R4 ;  /* 0x0000000815147825 */ /* 0x004fc800078e0204 */
[----:B-1----:R-:W-:-:S05]  /*1c60*/  IMAD.IADD R2, R3, 0x1, R2 ;  /* 0x0000000103027824 */ /* 0x002fca00078e0202 */
[----:B------:R-:W-:Y:S01]  /*1c70*/  ISETP.GE.AND P0, PT, R2, UR9, PT ;  /* 0x0000000902007c0c */ /* 0x000fe2000bf06270 */
[----:B0-----:R0:W-:Y:S04]  /*1c80*/  STG.E.64 desc[UR10][R12.64], R10 ;  /* 0x0000000a0c007986 */ /* 0x0011e8000c101b0a */
[----:B---3--:R0:W-:Y:S04]  /*1c90*/  STG.E.64 desc[UR10][R16.64], R14 ;  /* 0x0000000e10007986 */ /* 0x0081e8000c101b0a */
[----:B----4-:R0:W-:Y:S04]  /*1ca0*/  STG.E.64 desc[UR10][R20.64], R18 ;  /* 0x0000001214007986 */ /* 0x0101e8000c101b0a */
[----:B------:R-:W-:Y:S05]  /*1cb0*/  @!P0 BRA `(.L_x_50) ;  /* 0xfffffffc00bc8947 */ /* 0x000fea000383ffff */
.L_x_49:
[----:B------:R-:W-:Y:S05]  /*1cc0*/  BSYNC.RECONVERGENT B0 ;  /* 0x0000000000007941 */ /* 0x000fea0003800200 */
.L_x_48:
[----:B------:R-:W-:Y:S06]  /*1cd0*/  BAR.SYNC.DEFER_BLOCKING 0x0 ;  /* 0x0000000000007b1d */ /* 0x000fec0000010000 */
[----:B------:R-:W-:Y:S05]  /*1ce0*/  EXIT ;  /* 0x000000000000794d */ /* 0x000fea0003800000 */
        .weak           $__internal_0_$__cuda_sm20_div_rn_f64_full
        .type           $__internal_0_$__cuda_sm20_div_rn_f64_full,@function
        .size           $__internal_0_$__cuda_sm20_div_rn_f64_full,(.L_x_57 - $__internal_0_$__cuda_sm20_div_rn_f64_full)
$__internal_0_$__cuda_sm20_div_rn_f64_full:
[----:B------:R-:W-:Y:S01]  /*1cf0*/  IMAD.MOV.U32 R9, RZ, RZ, R13 ;  /* 0x000000ffff097224 */ /* 0x000fe200078e000d */
[C---:B------:R-:W-:Y:S01]  /*1d00*/  FSETP.GEU.AND P0, PT, |R15|.reuse, 1.469367938527859385e-39, PT ;  /* 0x001000000f00780b */ /* 0x040fe20003f0e200 */
[----:B------:R-:W-:Y:S01]  /*1d10*/  IMAD.MOV.U32 R8, RZ, RZ, R12 ;  /* 0x000000ffff087224 */ /* 0x000fe200078e000c */
[----:B------:R-:W-:Y:S01]  /*1d20*/  LOP3.LUT R11, R15, 0x800fffff, RZ, 0xc0, !PT ;  /* 0x800fffff0f0b7812 */ /* 0x000fe200078ec0ff */
[----:B------:R-:W-:Y:S01]  /*1d30*/  IMAD.MOV.U32 R12, RZ, RZ, R10 ;  /* 0x000000ffff0c7224 */ /* 0x000fe200078e000a */
[----:B------:R-:W-:Y:S01]  /*1d40*/  FSETP.GEU.AND P2, PT, |R9|, 1.469367938527859385e-39, PT ;  /* 0x001000000900780b */ /* 0x000fe20003f4e200 */
[----:B------:R-:W-:Y:S01]  /*1d50*/  IMAD.MOV.U32 R13, RZ, RZ, R15 ;  /* 0x000000ffff0d7224 */ /* 0x000fe200078e000f */
[----:B------:R-:W-:Y:S01]  /*1d60*/  LOP3.LUT R11, R11, 0x3ff00000, RZ, 0xfc, !PT ;  /* 0x3ff000000b0b7812 */ /* 0x000fe200078efcff */
[----:B------:R-:W-:Y:S01]  /*1d70*/  IMAD.MOV.U32 R28, RZ, RZ, 0x1ca00000 ;  /* 0x1ca00000ff1c7424 */ /* 0x000fe200078e00ff */
[----:B------:R-:W-:Y:S01]  /*1d80*/  LOP3.LUT R27, R9, 0x7ff00000, RZ, 0xc0, !PT ;  /* 0x7ff00000091b7812 */ /* 0x000fe200078ec0ff */
[----:B------:R-:W-:Y:S01]  /*1d90*/  BSSY.RECONVERGENT B4, `(.L_x_51) ;  /* 0x0000050000047945 */ /* 0x000fe20003800200 */
[----:B------:R-:W-:-:S02]  /*1da0*/  LOP3.LUT R29, R15, 0x7ff00000, RZ, 0xc0, !PT ;  /* 0x7ff000000f1d7812 */ /* 0x000fc400078ec0ff */
[----:B------:R-:W-:Y:S01]  /*1db0*/  MOV R16, 0x1 ;  /* 0x0000000100107802 */ /* 0x000fe20000000f00 */
[----:B------:R-:W-:Y:S01]  /*1dc0*/  @!P0 DMUL R10, R12, 8.98846567431157953865e+307 ;  /* 0x7fe000000c0a8828 */ /* 0x000fe20000000000 */
[----:B------:R-:W-:-:S03]  /*1dd0*/  ISETP.GE.U32.AND P1, PT, R27, R29, PT ;  /* 0x0000001d1b00720c */ /* 0x000fc60003f26070 */
[----:B------:R-:W-:Y:S01]  /*1de0*/  @!P2 LOP3.LUT R14, R13, 0x7ff00000, RZ, 0xc0, !PT ;  /* 0x7ff000000d0ea812 */ /* 0x000fe200078ec0ff */
[----:B------:R-:W-:Y:S01]  /*1df0*/  @!P2 IMAD.MOV.U32 R18, RZ, RZ, RZ ;  /* 0x000000ffff12a224 */ /* 0x000fe200078e00ff */
[----:B------:R-:W0:Y:S01]  /*1e00*/  MUFU.RCP64H R17, R11 ;  /* 0x0000000b00117308 */ /* 0x000e220000001800 */
[C---:B------:R-:W-:Y:S02]  /*1e10*/  SEL R15, R28.reuse, 0x63400000, !P1 ;  /* 0x634000001c0f7807 */ /* 0x040fe40004800000 */
[----:B------:R-:W-:Y:S01]  /*1e20*/  @!P2 ISETP.GE.U32.AND P3, PT, R27, R14, PT ;  /* 0x0000000e1b00a20c */ /* 0x000fe20003f66070 */
[----:B------:R-:W-:Y:S01]  /*1e30*/  IMAD.MOV.U32 R14, RZ, RZ, R8 ;  /* 0x000000ffff0e7224 */ /* 0x000fe200078e0008 */
[----:B------:R-:W-:Y:S02]  /*1e40*/  LOP3.LUT R15, R15, 0x800fffff, R9, 0xf8, !PT ;  /* 0x800fffff0f0f7812 */ /* 0x000fe400078ef809 */
[----:B------:R-:W-:Y:S02]  /*1e50*/  @!P2 SEL R19, R28, 0x63400000, !P3 ;  /* 0x634000001c13a807 */ /* 0x000fe40005800000 */
[----:B------:R-:W-:-:S02]  /*1e60*/  @!P0 LOP3.LUT R29, R11, 0x7ff00000, RZ, 0xc0, !PT ;  /* 0x7ff000000b1d8812 */ /* 0x000fc400078ec0ff */
[----:B------:R-:W-:-:S04]  /*1e70*/  @!P2 LOP3.LUT R19, R19, 0x80000000, R9, 0xf8, !PT ;  /* 0x800000001313a812 */ /* 0x000fc800078ef809 */
[----:B------:R-:W-:-:S06]  /*1e80*/  @!P2 LOP3.LUT R19, R19, 0x100000, RZ, 0xfc, !PT ;  /* 0x001000001313a812 */ /* 0x000fcc00078efcff */
[----:B------:R-:W-:Y:S02]  /*1e90*/  @!P2 DFMA R14, R14, 2, -R18 ;  /* 0x400000000e0ea82b */ /* 0x000fe40000000812 */
[----:B0-----:R-:W-:-:S08]  /*1ea0*/  DFMA R18, R16, -R10, 1 ;  /* 0x3ff000001012742b */ /* 0x001fd0000000080a */
[----:B------:R-:W-:-:S08]  /*1eb0*/  DFMA R18, R18, R18, R18 ;  /* 0x000000121212722b */ /* 0x000fd00000000012 */
[----:B------:R-:W-:-:S08]  /*1ec0*/  DFMA R18, R16, R18, R16 ;  /* 0x000000121012722b */ /* 0x000fd00000000010 */
[----:B------:R-:W-:-:S08]  /*1ed0*/  DFMA R16, R18, -R10, 1 ;  /* 0x3ff000001210742b */ /* 0x000fd0000000080a */
[----:B------:R-:W-:-:S08]  /*1ee0*/  DFMA R16, R18, R16, R18 ;  /* 0x000000101210722b */ /* 0x000fd00000000012 */
[----:B------:R-:W-:-:S08]  /*1ef0*/  DMUL R18, R16, R14 ;  /* 0x0000000e10127228 */ /* 0x000fd00000000000 */
[----:B------:R-:W-:-:S08]  /*1f00*/  DFMA R20, R18, -R10, R14 ;  /* 0x8000000a1214722b */ /* 0x000fd0000000000e */
[----:B------:R-:W-:Y:S01]  /*1f10*/  DFMA R20, R16, R20, R18 ;  /* 0x000000141014722b */ /* 0x000fe20000000012 */
[----:B------:R-:W-:Y:S01]  /*1f20*/  IMAD.MOV.U32 R16, RZ, RZ, R27 ;  /* 0x000000ffff107224 */ /* 0x000fe200078e001b */
[----:B------:R-:W-:-:S05]  /*1f30*/  @!P2 LOP3.LUT R16, R15, 0x7ff00000, RZ, 0xc0, !PT ;  /* 0x7ff000000f10a812 */ /* 0x000fca00078ec0ff */
[----:B------:R-:W-:-:S05]  /*1f40*/  VIADD R17, R16, 0xffffffff ;  /* 0xffffffff10117836 */ /* 0x000fca0000000000 */
[----:B------:R-:W-:Y:S01]  /*1f50*/  ISETP.GT.U32.AND P0, PT, R17, 0x7feffffe, PT ;  /* 0x7feffffe1100780c */ /* 0x000fe20003f04070 */
[----:B------:R-:W-:-:S05]  /*1f60*/  VIADD R17, R29, 0xffffffff ;  /* 0xffffffff1d117836 */ /* 0x000fca0000000000 */
[----:B------:R-:W-:-:S13]  /*1f70*/  ISETP.GT.U32.OR P0, PT, R17, 0x7feffffe, P0 ;  /* 0x7feffffe1100780c */ /* 0x000fda0000704470 */
[----:B------:R-:W-:Y:S05]  /*1f80*/  @P0 BRA `(.L_x_52) ;  /* 0x00000000006c0947 */ /* 0x000fea0003800000 */
[----:B------:R-:W-:-:S04]  /*1f90*/  LOP3.LUT R16, R13, 0x7ff00000, RZ, 0xc0, !PT ;  /* 0x7ff000000d107812 */ /* 0x000fc800078ec0ff */
[CC--:B------:R-:W-:Y:S02]  /*1fa0*/  VIADDMNMX R8, R27.reuse, -R16.reuse, 0xb9600000, !PT ;  /* 0xb96000001b087446 */ /* 0x0c0fe40007800910 */
[----:B------:R-:W-:Y:S02]  /*1fb0*/  ISETP.GE.U32.AND P0, PT, R27, R16, PT ;  /* 0x000000101b00720c */ /* 0x000fe40003f06070 */
[----:B------:R-:W-:Y:S02]  /*1fc0*/  VIMNMX R8, PT, PT, R8, 0x46a00000, PT ;  /* 0x46a0000008087848 */ /* 0x000fe40003fe0100 */
[----:B------:R-:W-:-:S05]  /*1fd0*/  SEL R9, R28, 0x63400000, !P0 ;  /* 0x634000001c097807 */ /* 0x000fca0004000000 */
[----:B------:R-:W-:Y:S02]  /*1fe0*/  IMAD.IADD R16, R8, 0x1, -R9 ;  /* 0x0000000108107824 */ /* 0x000fe400078e0a09 */
[----:B------:R-:W-:Y:S02]  /*1ff0*/  IMAD.MOV.U32 R8, RZ, RZ, RZ ;  /* 0x000000ffff087224 */ /* 0x000fe400078e00ff */
[----:B------:R-:W-:-:S06]  /*2000*/  VIADD R9, R16, 0x7fe00000 ;  /* 0x7fe0000010097836 */ /* 0x000fcc0000000000 */
[----:B------:R-:W-:-:S10]  /*2010*/  DMUL R18, R20, R8 ;  /* 0x0000000814127228 */ /* 0x000fd40000000000 */
[----:B------:R-:W-:-:S13]  /*2020*/  FSETP.GTU.AND P0, PT, |R19|, 1.469367938527859385e-39, PT ;  /* 0x001000001300780b */ /* 0x000fda0003f0c200 */
[----:B------:R-:W-:Y:S05]  /*2030*/  @P0 BRA `(.L_x_53) ;  /* 0x0000000000940947 */ /* 0x000fea0003800000 */
[----:B------:R-:W-:-:S06]  /*2040*/  DFMA R10, R20, -R10, R14 ;  /* 0x8000000a140a722b */ /* 0x000fcc000000000e */
[----:B------:R-:W-:-:S04]  /*2050*/  IMAD.MOV.U32 R10, RZ, RZ, RZ ;  /* 0x000000ffff0a7224 */ /* 0x000fc800078e00ff */
[C---:B------:R-:W-:Y:S02]  /*2060*/  FSETP.NEU.AND P0, PT, R11.reuse, RZ, PT ;  /* 0x000000ff0b00720b */ /* 0x040fe40003f0d000 */
[----:B------:R-:W-:-:S04]  /*2070*/  LOP3.LUT R13, R11, 0x80000000, R13, 0x48, !PT ;  /* 0x800000000b0d7812 */ /* 0x000fc800078e480d */
[----:B------:R-:W-:-:S07]  /*2080*/  LOP3.LUT R11, R13, R9, RZ, 0xfc, !PT ;  /* 0x000000090d0b7212 */ /* 0x000fce00078efcff */
[----:B------:R-:W-:Y:S05]  /*2090*/  @!P0 BRA `(.L_x_53) ;  /* 0x00000000007c8947 */ /* 0x000fea0003800000 */
[----:B------:R-:W-:Y:S01]  /*20a0*/  IMAD.MOV R9, RZ, RZ, -R16 ;  /* 0x000000ffff097224 */ /* 0x000fe200078e0a10 */
[----:B------:R-:W-:Y:S01]  /*20b0*/  DMUL.RP R10, R20, R10 ;  /* 0x0000000a140a7228 */ /* 0x000fe20000008000 */
[----:B------:R-:W-:-:S06]  /*20c0*/  IMAD.MOV.U32 R8, RZ, RZ, RZ ;  /* 0x000000ffff087224 */ /* 0x000fcc00078e00ff */
[----:B------:R-:W-:-:S03]  /*20d0*/  DFMA R8, R18, -R8, R20 ;  /* 0x800000081208722b */ /* 0x000fc60000000014 */
[----:B------:R-:W-:-:S03]  /*20e0*/  LOP3.LUT R13, R11, R13, RZ, 0x3c, !PT ;  /* 0x0000000d0b0d7212 */ /* 0x000fc600078e3cff */
[----:B------:R-:W-:-:S04]  /*20f0*/  IADD3 R8, PT, PT, -R16, -0x43300000, RZ ;  /* 0xbcd0000010087810 */ /* 0x000fc80007ffe1ff */
[----:B------:R-:W-:-:S04]  /*2100*/  FSETP.NEU.AND P0, PT, |R9|, R8, PT ;  /* 0x000000080900720b */ /* 0x000fc80003f0d200 */
[----:B------:R-:W-:Y:S02]  /*2110*/  FSEL R18, R10, R18, !P0 ;  /* 0x000000120a127208 */ /* 0x000fe40004000000 */
[----:B------:R-:W-:Y:S01]  /*2120*/  FSEL R19, R13, R19, !P0 ;  /* 0x000000130d137208 */ /* 0x000fe20004000000 */
[----:B------:R-:W-:Y:S06]  /*2130*/  BRA `(.L_x_53) ;  /* 0x0000000000547947 */ /* 0x000fec0003800000 */
.L_x_52:
[----:B------:R-:W-:-:S14]  /*2140*/  DSETP.NAN.AND P0, PT, R8, R8, PT ;  /* 0x000000080800722a */ /* 0x000fdc0003f08000 */
[----:B------:R-:W-:Y:S05]  /*2150*/  @P0 BRA `(.L_x_54) ;  /* 0x0000000000440947 */ /* 0x000fea0003800000 */
[----:B------:R-:W-:-:S14]  /*2160*/  DSETP.NAN.AND P0, PT, R12, R12, PT ;  /* 0x0000000c0c00722a */ /* 0x000fdc0003f08000 */
[----:B------:R-:W-:Y:S05]  /*2170*/  @P0 BRA `(.L_x_55) ;  /* 0x0000000000300947 */ /* 0x000fea0003800000 */
[----:B------:R-:W-:Y:S01]  /*2180*/  ISETP.NE.AND P0, PT, R16, R29, PT ;  /* 0x0000001d1000720c */ /* 0x000fe20003f05270 */
[----:B------:R-:W-:Y:S01]  /*2190*/  IMAD.MOV.U32 R18, RZ, RZ, 0x0 ;  /* 0x00000000ff127424 */ /* 0x000fe200078e00ff */
[----:B------:R-:W-:-:S11]  /*21a0*/  MOV R19, 0xfff80000 ;  /* 0xfff8000000137802 */ /* 0x000fd60000000f00 */
[----:B------:R-:W-:Y:S05]  /*21b0*/  @!P0 BRA `(.L_x_53) ;  /* 0x0000000000348947 */ /* 0x000fea0003800000 */
[----:B------:R-:W-:Y:S02]  /*21c0*/  ISETP.NE.AND P0, PT, R16, 0x7ff00000, PT ;  /* 0x7ff000001000780c */ /* 0x000fe40003f05270 */
[----:B------:R-:W-:Y:S02]  /*21d0*/  LOP3.LUT R19, R9, 0x80000000, R13, 0x48, !PT ;  /* 0x8000000009137812 */ /* 0x000fe400078e480d */
[----:B------:R-:W-:-:S13]  /*21e0*/  ISETP.EQ.OR P0, PT, R29, RZ, !P0 ;  /* 0x000000ff1d00720c */ /* 0x000fda0004702670 */
[----:B------:R-:W-:Y:S01]  /*21f0*/  @P0 LOP3.LUT R8, R19, 0x7ff00000, RZ, 0xfc, !PT ;  /* 0x7ff0000013080812 */ /* 0x000fe200078efcff */
[----:B------:R-:W-:Y:S02]  /*2200*/  @!P0 IMAD.MOV.U32 R18, RZ, RZ, RZ ;  /* 0x000000ffff128224 */ /* 0x000fe400078e00ff */
[----:B------:R-:W-:Y:S02]  /*2210*/  @P0 IMAD.MOV.U32 R18, RZ, RZ, RZ ;  /* 0x000000ffff120224 */ /* 0x000fe400078e00ff */
[----:B------:R-:W-:Y:S01]  /*2220*/  @P0 IMAD.MOV.U32 R19, RZ, RZ, R8 ;  /* 0x000000ffff130224 */ /* 0x000fe200078e0008 */
[----:B------:R-:W-:Y:S06]  /*2230*/  BRA `(.L_x_53) ;  /* 0x0000000000147947 */ /* 0x000fec0003800000 */
.L_x_55:
[----:B------:R-:W-:Y:S01]  /*2240*/  LOP3.LUT R19, R13, 0x80000, RZ, 0xfc, !PT ;  /* 0x000800000d137812 */ /* 0x000fe200078efcff */
[----:B------:R-:W-:Y:S01]  /*2250*/  IMAD.MOV.U32 R18, RZ, RZ, R12 ;  /* 0x000000ffff127224 */ /* 0x000fe200078e000c */
[----:B------:R-:W-:Y:S06]  /*2260*/  BRA `(.L_x_53) ;  /* 0x0000000000087947 */ /* 0x000fec0003800000 */
.L_x_54:
[----:B------:R-:W-:Y:S01]  /*2270*/  LOP3.LUT R19, R9, 0x80000, RZ, 0xfc, !PT ;  /* 0x0008000009137812 */ /* 0x000fe200078efcff */
[----:B------:R-:W-:-:S07]  /*2280*/  IMAD.MOV.U32 R18, RZ, RZ, R8 ;  /* 0x000000ffff127224 */ /* 0x000fce00078e0008 */
.L_x_53:
[----:B------:R-:W-:Y:S05]  /*2290*/  BSYNC.RECONVERGENT B4 ;  /* 0x0000000000047941 */ /* 0x000fea0003800200 */
.L_x_51:
[----:B------:R-:W-:Y:S02]  /*22a0*/  IMAD.MOV.U32 R8, RZ, RZ, R0 ;  /* 0x000000ffff087224 */ /* 0x000fe400078e0000 */
[----:B------:R-:W-:Y:S02]  /*22b0*/  IMAD.MOV.U32 R9, RZ, RZ, 0x0 ;  /* 0x00000000ff097424 */ /* 0x000fe400078e00ff */
[----:B------:R-:W-:Y:S02]  /*22c0*/  IMAD.MOV.U32 R10, RZ, RZ, R18 ;  /* 0x000000ffff0a7224 */ /* 0x000fe400078e0012 */
[----:B------:R-:W-:Y:S01]  /*22d0*/  IMAD.MOV.U32 R11, RZ, RZ, R19 ;  /* 0x000000ffff0b7224 */ /* 0x000fe200078e0013 */
[----:B------:R-:W-:Y:S06]  /*22e0*/  RET.REL.NODEC R8 `(_Z10batched_luPdS_S_ii) ;  /* 0xffffffdc08447950 */ /* 0x000fec0003c3ffff */
.L_x_56:
[----:B------:R-:W-:-:S00]  /*22f0*/  BRA `(.L_x_56) ;  /* 0xfffffffc00fc7947 */ /* 0x000fc0000383ffff */
[----:B------:R-:W-:-:S00]  /*2300*/  NOP ;  /* 0x0000000000007918 */ /* 0x000fc00000000000 */
[----:B------:R-:W-:-:S00]  /*2310*/  NOP ;  /* 0x0000000000007918 */ /* 0x000fc00000000000 */
[----:B------:R-:W-:-:S00]  /*2320*/  NOP ;  /* 0x0000000000007918 */ /* 0x000fc00000000000 */
[----:B------:R-:W-:-:S00]  /*2330*/  NOP ;  /* 0x0000000000007918 */ /* 0x000fc00000000000 */
[----:B------:R-:W-:-:S00]  /*2340*/  NOP ;  /* 0x0000000000007918 */ /* 0x000fc00000000000 */
[----:B------:R-:W-:-:S00]  /*2350*/  NOP ;  /* 0x0000000000007918 */ /* 0x000fc00000000000 */
[----:B------:R-:W-:-:S00]  /*2360*/  NOP ;  /* 0x0000000000007918 */ /* 0x000fc00000000000 */
[----:B------:R-:W-:-:S00]  /*2370*/  NOP ;  /* 0x0000000000007918 */ /* 0x000fc00000000000 */
.L_x_57:


//--------------------- .nv.shared._Z10batched_luPdS_S_ii --------------------------
	.section	.nv.shared._Z10batched_luPdS_S_ii,"aw",@nobits
	.sectionflags	@""
	.align	16
	.zero		1024


//--------------------- .nv.shared.reserved.0     --------------------------
	.section	.nv.shared.reserved.0,"aw",@nobits
	.weak		__nv_reservedSMEM_offset_0_alias
	.size		__nv_reservedSMEM_offset_0_alias, 0, 64
	.other		__nv_reservedSMEM_offset_0_alias,@"STO_CUDA_RESERVED_SHARED STV_DEFAULT"
__nv_reservedSMEM_offset_0_alias:
	.zero		0
	.zero		64


//--------------------- .nv.constant0._Z10batched_luPdS_S_ii --------------------------
	.section	.nv.constant0._Z10batched_luPdS_S_ii,"a",@progbits
	.sectionflags	@""
	.align	4
.nv.constant0._Z10batched_luPdS_S_ii:
	.zero		928


//--------------------- SYMBOLS --------------------------

	.type		.nv.reservedSmem.offset0,@object
	.size		.nv.reservedSmem.offset0,0x4
	.type		.nv.reservedSmem.cap,@object
	.size		.nv.reservedSmem.cap,0x4
